	.target	sm_90a

	.elftype	@"ET_EXEC"


//--------------------- .note.nv.tkinfo           --------------------------
	.section	.note.nv.tkinfo,"",@"SHT_NOTE"
	.sectionflags	@"SHF_NOTE_NV_TKINFO"
	.tkinfo
        /*0018*/ 	.word	0x00000002
        /*0030*/ 	.string	""
        /*0030*/ 	.string	"ptxas"
        /*0030*/ 	.string	"Cuda compilation tools, release 13.0, V13.0.88"
        /*0030*/ 	.string	"Build cuda_13.0.r13.0/compiler.36424714_0"
        /*0030*/ 	.string	"-arch sm_90a -m 64 "



//--------------------- .note.nv.cuinfo           --------------------------
	.section	.note.nv.cuinfo,"",@"SHT_NOTE"
	.sectionflags	@"SHF_NOTE_NV_CUINFO"
        /*0018*/ 	.short	0x0002
        /*001a*/ 	.short	0x005a
        /*001c*/ 	.short	0x0082
	.zero		2


//--------------------- .nv.info                  --------------------------
	.section	.nv.info,"",@"SHT_CUDA_INFO"
	.align	4


	//----- nvinfo : EIATTR_REGCOUNT
	.align		4
        /*0000*/ 	.byte	0x04, 0x2f
        /*0002*/ 	.short	(.L_15 - .L_14)
	.align		4
.L_14:
        /*0004*/ 	.word	index@(_ZN7cutlass13device_kernelINS_4gemm6kernel13GemmUniversalIN4cute5tupleIJiiiiEEENS1_10collective13CollectiveMmaINS1_34MainloopSm90TmaGmmaWarpSpecializedILi3ENS5_IJNS4_1CILi1EEENSA_ILi4EEESB_EEENS1_35KernelTmaWarpSpecializedCooperativeEEENS5_IJNSA_ILi256EEESG_NSA_ILi32EEEEEENS_10tfloat32_tENS5_IJlSB_lEEESJ_SK_NS4_8TiledMMAINS4_8MMA_AtomIJNS4_4SM904GMMA30MMA_64x256x8_F32TF32TF32_SS_TNILNSO_7ScaleInE1ELSQ_1EEEEEENS4_6LayoutINS5_IJNSA_ILi2EEESB_SB_EEENS5_IJSB_NSA_ILi0EEESW_EEEEENS5_IJNS4_10UnderscoreESZ_SZ_EEEEENS4_23SM90_TMA_LOAD_MULTICASTENS4_14ComposedLayoutINS4_7SwizzleILi3ELi4ELi3EEENS4_18smem_ptr_flag_bitsILi32EEENST_INS5_IJNSA_ILi8EEESH_EEENS5_IJSH_SB_EEEEEEEvNS4_8identityENS4_13SM90_TMA_LOADES1C_vS1D_EENS_8epilogue10collective6detail29Sm90TmaWarpSpecializedAdapterINS1H_15DefaultEpilogueISJ_SK_SK_NS1G_6thread17LinearCombinationISJ_Li1EffLNS1L_9ScaleType4KindE0ELNS_15FloatRoundStyleE2ESJ_EENS1_15EpilogueDefaultEEEEEvvEEEEvNT_6ParamsE)
        /*0008*/ 	.word	0x000000a8


	//----- nvinfo : EIATTR_FRAME_SIZE
	.align		4
.L_15:
        /*000c*/ 	.byte	0x04, 0x11
        /*000e*/ 	.short	(.L_17 - .L_16)
	.align		4
.L_16:
        /*0010*/ 	.word	index@(_ZN7cutlass13device_kernelINS_4gemm6kernel13GemmUniversalIN4cute5tupleIJiiiiEEENS1_10collective13CollectiveMmaINS1_34MainloopSm90TmaGmmaWarpSpecializedILi3ENS5_IJNS4_1CILi1EEENSA_ILi4EEESB_EEENS1_35KernelTmaWarpSpecializedCooperativeEEENS5_IJNSA_ILi256EEESG_NSA_ILi32EEEEEENS_10tfloat32_tENS5_IJlSB_lEEESJ_SK_NS4_8TiledMMAINS4_8MMA_AtomIJNS4_4SM904GMMA30MMA_64x256x8_F32TF32TF32_SS_TNILNSO_7ScaleInE1ELSQ_1EEEEEENS4_6LayoutINS5_IJNSA_ILi2EEESB_SB_EEENS5_IJSB_NSA_ILi0EEESW_EEEEENS5_IJNS4_10UnderscoreESZ_SZ_EEEEENS4_23SM90_TMA_LOAD_MULTICASTENS4_14ComposedLayoutINS4_7SwizzleILi3ELi4ELi3EEENS4_18smem_ptr_flag_bitsILi32EEENST_INS5_IJNSA_ILi8EEESH_EEENS5_IJSH_SB_EEEEEEEvNS4_8identityENS4_13SM90_TMA_LOADES1C_vS1D_EENS_8epilogue10collective6detail29Sm90TmaWarpSpecializedAdapterINS1H_15DefaultEpilogueISJ_SK_SK_NS1G_6thread17LinearCombinationISJ_Li1EffLNS1L_9ScaleType4KindE0ELNS_15FloatRoundStyleE2ESJ_EENS1_15EpilogueDefaultEEEEEvvEEEEvNT_6ParamsE)
        /*0014*/ 	.word	0x00000790


	//----- nvinfo : EIATTR_MIN_STACK_SIZE
	.align		4
.L_17:
        /*0018*/ 	.byte	0x04, 0x12
        /*001a*/ 	.short	(.L_19 - .L_18)
	.align		4
.L_18:
        /*001c*/ 	.word	index@(_ZN7cutlass13device_kernelINS_4gemm6kernel13GemmUniversalIN4cute5tupleIJiiiiEEENS1_10collective13CollectiveMmaINS1_34MainloopSm90TmaGmmaWarpSpecializedILi3ENS5_IJNS4_1CILi1EEENSA_ILi4EEESB_EEENS1_35KernelTmaWarpSpecializedCooperativeEEENS5_IJNSA_ILi256EEESG_NSA_ILi32EEEEEENS_10tfloat32_tENS5_IJlSB_lEEESJ_SK_NS4_8TiledMMAINS4_8MMA_AtomIJNS4_4SM904GMMA30MMA_64x256x8_F32TF32TF32_SS_TNILNSO_7ScaleInE1ELSQ_1EEEEEENS4_6LayoutINS5_IJNSA_ILi2EEESB_SB_EEENS5_IJSB_NSA_ILi0EEESW_EEEEENS5_IJNS4_10UnderscoreESZ_SZ_EEEEENS4_23SM90_TMA_LOAD_MULTICASTENS4_14ComposedLayoutINS4_7SwizzleILi3ELi4ELi3EEENS4_18smem_ptr_flag_bitsILi32EEENST_INS5_IJNSA_ILi8EEESH_EEENS5_IJSH_SB_EEEEEEEvNS4_8identityENS4_13SM90_TMA_LOADES1C_vS1D_EENS_8epilogue10collective6detail29Sm90TmaWarpSpecializedAdapterINS1H_15DefaultEpilogueISJ_SK_SK_NS1G_6thread17LinearCombinationISJ_Li1EffLNS1L_9ScaleType4KindE0ELNS_15FloatRoundStyleE2ESJ_EENS1_15EpilogueDefaultEEEEEvvEEEEvNT_6ParamsE)
        /*0020*/ 	.word	0x00000790
.L_19:


//--------------------- .nv.compat                --------------------------
	.section	.nv.compat,"",@"SHT_CUDA_COMPAT_INFO"
	.align	4
        /*0000*/ 	.byte	0x02, 0x09, 0x01, 0x00, 0x02, 0x02, 0x04, 0x00, 0x02, 0x05, 0x05, 0x00, 0x03, 0x07, 0x01, 0x01
        /*0010*/ 	.byte	0x02, 0x03, 0x01, 0x00, 0x02, 0x06, 0x01, 0x00, 0x04, 0x0b, 0x08, 0x00, 0x00, 0x00, 0x00, 0x00
        /*0020*/ 	.byte	0x00, 0x00, 0x00, 0x00


//--------------------- .nv.info._ZN7cutlass13device_kernelINS_4gemm6kernel13GemmUniversalIN4cute5tupleIJiiiiEEENS1_10collective13CollectiveMmaINS1_34MainloopSm90TmaGmmaWarpSpecializedILi3ENS5_IJNS4_1CILi1EEENSA_ILi4EEESB_EEENS1_35KernelTmaWarpSpecializedCooperativeEEENS5_IJNSA_ILi256EEESG_NSA_ILi32EEEEEENS_10tfloat32_tENS5_IJlSB_lEEESJ_SK_NS4_8TiledMMAINS4_8MMA_AtomIJNS4_4SM904GMMA30MMA_64x256x8_F32TF32TF32_SS_TNILNSO_7ScaleInE1ELSQ_1EEEEEENS4_6LayoutINS5_IJNSA_ILi2EEESB_SB_EEENS5_IJSB_NSA_ILi0EEESW_EEEEENS5_IJNS4_10UnderscoreESZ_SZ_EEEEENS4_23SM90_TMA_LOAD_MULTICASTENS4_14ComposedLayoutINS4_7SwizzleILi3ELi4ELi3EEENS4_18smem_ptr_flag_bitsILi32EEENST_INS5_IJNSA_ILi8EEESH_EEENS5_IJSH_SB_EEEEEEEvNS4_8identityENS4_13SM90_TMA_LOADES1C_vS1D_EENS_8epilogue10collective6detail29Sm90TmaWarpSpecializedAdapterINS1H_15DefaultEpilogueISJ_SK_SK_NS1G_6thread17LinearCombinationISJ_Li1EffLNS1L_9ScaleType4KindE0ELNS_15FloatRoundStyleE2ESJ_EENS1_15EpilogueDefaultEEEEEvvEEEEvNT_6ParamsE --------------------------
	.section	.nv.info._ZN7cutlass13device_kernelINS_4gemm6kernel13GemmUniversalIN4cute5tupleIJiiiiEEENS1_10collective13CollectiveMmaINS1_34MainloopSm90TmaGmmaWarpSpecializedILi3ENS5_IJNS4_1CILi1EEENSA_ILi4EEESB_EEENS1_35KernelTmaWarpSpecializedCooperativeEEENS5_IJNSA_ILi256EEESG_NSA_ILi32EEEEEENS_10tfloat32_tENS5_IJlSB_lEEESJ_SK_NS4_8TiledMMAINS4_8MMA_AtomIJNS4_4SM904GMMA30MMA_64x256x8_F32TF32TF32_SS_TNILNSO_7ScaleInE1ELSQ_1EEEEEENS4_6LayoutINS5_IJNSA_ILi2EEESB_SB_EEENS5_IJSB_NSA_ILi0EEESW_EEEEENS5_IJNS4_10UnderscoreESZ_SZ_EEEEENS4_23SM90_TMA_LOAD_MULTICASTENS4_14ComposedLayoutINS4_7SwizzleILi3ELi4ELi3EEENS4_18smem_ptr_flag_bitsILi32EEENST_INS5_IJNSA_ILi8EEESH_EEENS5_IJSH_SB_EEEEEEEvNS4_8identityENS4_13SM90_TMA_LOADES1C_vS1D_EENS_8epilogue10collective6detail29Sm90TmaWarpSpecializedAdapterINS1H_15DefaultEpilogueISJ_SK_SK_NS1G_6thread17LinearCombinationISJ_Li1EffLNS1L_9ScaleType4KindE0ELNS_15FloatRoundStyleE2ESJ_EENS1_15EpilogueDefaultEEEEEvvEEEEvNT_6ParamsE,"",@"SHT_CUDA_INFO"
	.sectionflags	@""
	.align	4


	//----- nvinfo : EIATTR_CUDA_API_VERSION
	.align		4
        /*0000*/ 	.byte	0x04, 0x37
        /*0002*/ 	.short	(.L_21 - .L_20)
.L_20:
        /*0004*/ 	.word	0x00000082


	//----- nvinfo : EIATTR_KPARAM_INFO
	.align		4
.L_21:
        /*0008*/ 	.byte	0x04, 0x17
        /*000a*/ 	.short	(.L_23 - .L_22)
.L_22:
        /*000c*/ 	.word	0x00000000
        /*0010*/ 	.short	0x0000
        /*0012*/ 	.short	0x0070
        /*0014*/ 	.byte	0x00, 0xf0, 0x01, 0x10


	//----- nvinfo : EIATTR_SPARSE_MMA_MASK
	.align		4
.L_23:
        /*0018*/ 	.byte	0x03, 0x50
        /*001a*/ 	.short	0x0000


	//----- nvinfo : EIATTR_MAXREG_COUNT
	.align		4
        /*001c*/ 	.byte	0x03, 0x1b
        /*001e*/ 	.short	0x00a8


	//----- nvinfo : EIATTR_NUM_BARRIERS
	.align		4
        /*0020*/ 	.byte	0x02, 0x4c
        /*0022*/ 	.byte	0x01
	.zero		1


	//----- nvinfo : EIATTR_EXTERNS
	.align		4
        /*0024*/ 	.byte	0x04, 0x0f
        /*0026*/ 	.short	(.L_25 - .L_24)


	//   ....[0]....
	.align		4
.L_24:
        /*0028*/ 	.word	index@(__assertfail)


	//----- nvinfo : EIATTR_ANNOTATIONS
	.align		4
.L_25:
        /*002c*/ 	.byte	0x04, 0x55
        /*002e*/ 	.short	(.L_27 - .L_26)


	//   ....[0]....
.L_26:
        /*0030*/ 	.word	0x00000001
        /*0034*/ 	.byte	0x70, 0x09, 0x00, 0x00, 0x01, 0x00, 0x00, 0x00, 0x80, 0x09, 0x00, 0x00, 0x01, 0x00, 0x00, 0x00
        /* <DEDUP_REMOVED lines=726> */
        /*2da4*/ 	.byte	0xc0, 0xa8, 0x01, 0x00, 0x01, 0x00, 0x00, 0x00, 0xe0, 0xa8, 0x01, 0x00


	//----- nvinfo : EIATTR_MERCURY_ISA_VERSION
	.align		4
.L_27:
        /*2db0*/ 	.byte	0x03, 0x5f
        /*2db2*/ 	.short	0x0101


	//----- nvinfo : EIATTR_INT_WARP_WIDE_INSTR_OFFSETS
	.align		4
        /*2db4*/ 	.byte	0x04, 0x31
        /*2db6*/ 	.short	(.L_29 - .L_28)


	//   ....[0]....
.L_28:
        /*2db8*/ 	.word	0x00000530


	//   ....[1]....
        /*2dbc*/ 	.word	0x000005e0


	//   ....[2]....
        /*2dc0*/ 	.word	0x000006c0


	//----- nvinfo : EIATTR_COOP_GROUP_MASK_REGIDS
	.align		4
.L_29:
        /*2dc4*/ 	.byte	0x04, 0x29
        /*2dc6*/ 	.short	(.L_31 - .L_30)


	//   ....[0]....
.L_30:
        /*2dc8*/ 	.word	0xffffffff


	//   ....[1]....
        /*2dcc*/ 	.word	0xffffffff


	//   ....[2]....
        /*2dd0*/ 	.word	0xffffffff


	//   ....[3]....
        /*2dd4*/ 	.word	0xffffffff


	//   ....[4]....
        /*2dd8*/ 	.word	0xffffffff


	//   ....[5]....
        /*2ddc*/ 	.word	0xffffffff


	//----- nvinfo : EIATTR_COOP_GROUP_INSTR_OFFSETS
	.align		4
.L_31:
        /*2de0*/ 	.byte	0x04, 0x28
        /*2de2*/ 	.short	(.L_33 - .L_32)


	//   ....[0]....
.L_32:
        /*2de4*/ 	.word	0x00000070


	//   ....[1]....
        /*2de8*/ 	.word	0x00000080


	//   ....[2]....
        /*2dec*/ 	.word	0x000001a0


	//   ....[3]....
        /*2df0*/ 	.word	0x000003a0


	//   ....[4]....
        /*2df4*/ 	.word	0x000007b0


	//   ....[5]....
        /*2df8*/ 	.word	0x00001380


	//----- nvinfo : EIATTR_REG_RECONFIG
	.align		4
.L_33:
        /*2dfc*/ 	.byte	0x01, 0x54
	.zero		2


	//----- nvinfo : EIATTR_SYSCALL_OFFSETS
	.align		4
        /*2e00*/ 	.byte	0x04, 0x46
        /*2e02*/ 	.short	(.L_35 - .L_34)


	//   ....[0]....
.L_34:
        /*2e04*/ 	.word	0x00001530


	//----- nvinfo : EIATTR_MBARRIER_INSTR_OFFSETS
	.align		4
.L_35:
        /*2e08*/ 	.byte	0x04, 0x39
        /*2e0a*/ 	.short	(.L_37 - .L_36)


	//   ....[0]....
.L_36:
        /*2e0c*/ 	.word	0x00000320
        /*2e10*/ 	.word	0x000000ff
        /*2e14*/ 	.word	0x00000000
        /*2e18*/ 	.short	0x0100
        /*2e1a*/ 	.byte	0x08
	.zero		1


	//   ....[1]....
        /*2e1c*/ 	.word	0x00000330
        /*2e20*/ 	.word	0x000000ff
        /*2e24*/ 	.word	0x00000018
        /*2e28*/ 	.short	0x0100
        /*2e2a*/ 	.byte	0x08
	.zero		1


	//   ....[2]....
        /*2e2c*/ 	.word	0x00000340
        /*2e30*/ 	.word	0x000000ff
        /*2e34*/ 	.word	0x00000008
        /*2e38*/ 	.short	0x0100
        /*2e3a*/ 	.byte	0x08
	.zero		1


	//   ....[3]....
        /*2e3c*/ 	.word	0x00000350
        /*2e40*/ 	.word	0x000000ff
        /*2e44*/ 	.word	0x00000020
        /*2e48*/ 	.short	0x0100
        /*2e4a*/ 	.byte	0x08
	.zero		1


	//   ....[4]....
        /*2e4c*/ 	.word	0x00000360
        /*2e50*/ 	.word	0x000000ff
        /*2e54*/ 	.word	0x00000010
        /*2e58*/ 	.short	0x0100
        /*2e5a*/ 	.byte	0x08
	.zero		1


	//   ....[5]....
        /*2e5c*/ 	.word	0x00000370
        /*2e60*/ 	.word	0x000000ff
        /*2e64*/ 	.word	0x00000028
        /*2e68*/ 	.short	0x0100
        /*2e6a*/ 	.byte	0x08
	.zero		1


	//   ....[6]....
        /*2e6c*/ 	.word	0x00000730
        /*2e70*/ 	.word	0x000000ff
        /*2e74*/ 	.word	0x00000040
        /*2e78*/ 	.short	0x0100
        /*2e7a*/ 	.byte	0x07
	.zero		1


	//   ....[7]....
        /*2e7c*/ 	.word	0x00000760
        /*2e80*/ 	.word	0x000000ff
        /*2e84*/ 	.word	0x00000048
        /*2e88*/ 	.short	0x0100
        /*2e8a*/ 	.byte	0x07
	.zero		1


	//   ....[8]....
        /*2e8c*/ 	.word	0x00001610
        /*2e90*/ 	.word	0x00000004
        /*2e94*/ 	.word	0x00000000
        /*2e98*/ 	.short	0x010a
        /*2e9a*/ 	.byte	0x3f
	.zero		1


	//   ....[9]....
        /*2e9c*/ 	.word	0x00001650
        /*2ea0*/ 	.word	0x00000004
        /*2ea4*/ 	.word	0x00000000
        /*2ea8*/ 	.short	0x010a
        /*2eaa*/ 	.byte	0x3f
	.zero		1


	//   ....[10]....
        /*2eac*/ 	.word	0x00004ca0
        /*2eb0*/ 	.word	0x00000004
        /*2eb4*/ 	.word	0x00000000
        /*2eb8*/ 	.short	0x010a
        /*2eba*/ 	.byte	0x3f
	.zero		1


	//   ....[11]....
        /*2ebc*/ 	.word	0x00004ce0
        /*2ec0*/ 	.word	0x00000004
        /*2ec4*/ 	.word	0x00000000
        /*2ec8*/ 	.short	0x010a
        /*2eca*/ 	.byte	0x3f
	.zero		1


	//   ....[12]....
        /*2ecc*/ 	.word	0x00008dd0
        /*2ed0*/ 	.word	0x00000004
        /*2ed4*/ 	.word	0x00000000
        /*2ed8*/ 	.short	0x0101
        /*2eda*/ 	.byte	0x3f
	.zero		1


	//   ....[13]....
        /*2edc*/ 	.word	0x00008ff0
        /*2ee0*/ 	.word	0x00000000
        /*2ee4*/ 	.word	0x00000000
        /*2ee8*/ 	.short	0x0101
        /*2eea*/ 	.byte	0x3f
	.zero		1


	//   ....[14]....
        /*2eec*/ 	.word	0x0001a440
        /*2ef0*/ 	.word	0x00000008
        /*2ef4*/ 	.word	0x00000018
        /*2ef8*/ 	.short	0x010a
        /*2efa*/ 	.byte	0x3f
	.zero		1


	//   ....[15]....
        /*2efc*/ 	.word	0x0001a7e0
        /*2f00*/ 	.word	0x00000003
        /*2f04*/ 	.word	0x00000048
        /*2f08*/ 	.short	0x0101
        /*2f0a*/ 	.byte	0x3f
	.zero		1


	//   ....[16]....
        /*2f0c*/ 	.word	0x0001afe0
        /*2f10*/ 	.word	0x00000005
        /*2f14*/ 	.word	0x00000000
        /*2f18*/ 	.short	0x010a
        /*2f1a*/ 	.byte	0x3f
	.zero		1


	//   ....[17]....
        /*2f1c*/ 	.word	0x0001b070
        /*2f20*/ 	.word	0x00000005
        /*2f24*/ 	.word	0x00000000
        /*2f28*/ 	.short	0x010a
        /*2f2a*/ 	.byte	0x3f
	.zero		1


	//   ....[18]....
        /*2f2c*/ 	.word	0x0001b100
        /*2f30*/ 	.word	0x00000003
        /*2f34*/ 	.word	0x00000000
        /*2f38*/ 	.short	0x010a
        /*2f3a*/ 	.byte	0x3f
	.zero		1


	//   ....[19]....
        /*2f3c*/ 	.word	0x0001b160
        /*2f40*/ 	.word	0x00000004
        /*2f44*/ 	.word	0x00000000
        /*2f48*/ 	.short	0x010a
        /*2f4a*/ 	.byte	0x3f
	.zero		1


	//   ....[20]....
        /*2f4c*/ 	.word	0x0001b1b0
        /*2f50*/ 	.word	0x00000004
        /*2f54*/ 	.word	0x00000000
        /*2f58*/ 	.short	0x010a
        /*2f5a*/ 	.byte	0x3f
	.zero		1


	//   ....[21]....
        /*2f5c*/ 	.word	0x0001b280
        /*2f60*/ 	.word	0x00000008
        /*2f64*/ 	.word	0x00000018
        /*2f68*/ 	.short	0x010a
        /*2f6a*/ 	.byte	0x3f
	.zero		1


	//   ....[22]....
        /*2f6c*/ 	.word	0x0001b350
        /*2f70*/ 	.word	0x00000005
        /*2f74*/ 	.word	0x00000000
        /*2f78*/ 	.short	0x010a
        /*2f7a*/ 	.byte	0x3f
	.zero		1


	//   ....[23]....
        /*2f7c*/ 	.word	0x0001b3a0
        /*2f80*/ 	.word	0x00000005
        /*2f84*/ 	.word	0x00000000
        /*2f88*/ 	.short	0x010a
        /*2f8a*/ 	.byte	0x3f
	.zero		1


	//----- nvinfo : EIATTR_NUM_MBARRIERS
	.align		4
.L_37:
        /*2f8c*/ 	.byte	0x03, 0x38
        /*2f8e*/ 	.short	0x0008


	//----- nvinfo : EIATTR_EXIT_INSTR_OFFSETS
	.align		4
        /*2f90*/ 	.byte	0x04, 0x1c
        /*2f92*/ 	.short	(.L_39 - .L_38)


	//   ....[0]....
.L_38:
        /*2f94*/ 	.word	0x00000a10


	//   ....[1]....
        /*2f98*/ 	.word	0x000012a0


	//   ....[2]....
        /*2f9c*/ 	.word	0x00019aa0


	//   ....[3]....
        /*2fa0*/ 	.word	0x0001a0c0


	//   ....[4]....
        /*2fa4*/ 	.word	0x0001b150


	//----- nvinfo : EIATTR_MAX_THREADS
	.align		4
.L_39:
        /*2fa8*/ 	.byte	0x04, 0x05
        /*2faa*/ 	.short	(.L_41 - .L_40)
.L_40:
        /*2fac*/ 	.word	0x00000180
        /*2fb0*/ 	.word	0x00000001
        /*2fb4*/ 	.word	0x00000001


	//----- nvinfo : EIATTR_CRS_STACK_SIZE
	.align		4
.L_41:
        /*2fb8*/ 	.byte	0x04, 0x1e
        /*2fba*/ 	.short	(.L_43 - .L_42)
.L_42:
        /*2fbc*/ 	.word	0x00000000


	//----- nvinfo : EIATTR_CBANK_PARAM_SIZE
	.align		4
.L_43:
        /*2fc0*/ 	.byte	0x03, 0x19
        /*2fc2*/ 	.short	0x0470


	//----- nvinfo : EIATTR_PARAM_CBANK
	.align		4
        /*2fc4*/ 	.byte	0x04, 0x0a
        /*2fc6*/ 	.short	(.L_45 - .L_44)
	.align		4
.L_44:
        /*2fc8*/ 	.word	index@(.nv.constant0._ZN7cutlass13device_kernelINS_4gemm6kernel13GemmUniversalIN4cute5tupleIJiiiiEEENS1_10collective13CollectiveMmaINS1_34MainloopSm90TmaGmmaWarpSpecializedILi3ENS5_IJNS4_1CILi1EEENSA_ILi4EEESB_EEENS1_35KernelTmaWarpSpecializedCooperativeEEENS5_IJNSA_ILi256EEESG_NSA_ILi32EEEEEENS_10tfloat32_tENS5_IJlSB_lEEESJ_SK_NS4_8TiledMMAINS4_8MMA_AtomIJNS4_4SM904GMMA30MMA_64x256x8_F32TF32TF32_SS_TNILNSO_7ScaleInE1ELSQ_1EEEEEENS4_6LayoutINS5_IJNSA_ILi2EEESB_SB_EEENS5_IJSB_NSA_ILi0EEESW_EEEEENS5_IJNS4_10UnderscoreESZ_SZ_EEEEENS4_23SM90_TMA_LOAD_MULTICASTENS4_14ComposedLayoutINS4_7SwizzleILi3ELi4ELi3EEENS4_18smem_ptr_flag_bitsILi32EEENST_INS5_IJNSA_ILi8EEESH_EEENS5_IJSH_SB_EEEEEEEvNS4_8identityENS4_13SM90_TMA_LOADES1C_vS1D_EENS_8epilogue10collective6detail29Sm90TmaWarpSpecializedAdapterINS1H_15DefaultEpilogueISJ_SK_SK_NS1G_6thread17LinearCombinationISJ_Li1EffLNS1L_9ScaleType4KindE0ELNS_15FloatRoundStyleE2ESJ_EENS1_15EpilogueDefaultEEEEEvvEEEEvNT_6ParamsE)
        /*2fcc*/ 	.short	0x0210
        /*2fce*/ 	.short	0x0470


	//----- nvinfo : EIATTR_SW_WAR
	.align		4
.L_45:
        /*2fd0*/ 	.byte	0x04, 0x36
        /*2fd2*/ 	.short	(.L_47 - .L_46)
.L_46:
        /*2fd4*/ 	.word	0x00000008
.L_47:


//--------------------- .nv.callgraph             --------------------------
	.section	.nv.callgraph,"",@"SHT_CUDA_CALLGRAPH"
	.align	4
	.sectionentsize	8
	.align		4
        /*0000*/ 	.word	0x00000000
	.align		4
        /*0004*/ 	.word	0xffffffff
	.align		4
        /*0008*/ 	.word	index@(_ZN7cutlass13device_kernelINS_4gemm6kernel13GemmUniversalIN4cute5tupleIJiiiiEEENS1_10collective13CollectiveMmaINS1_34MainloopSm90TmaGmmaWarpSpecializedILi3ENS5_IJNS4_1CILi1EEENSA_ILi4EEESB_EEENS1_35KernelTmaWarpSpecializedCooperativeEEENS5_IJNSA_ILi256EEESG_NSA_ILi32EEEEEENS_10tfloat32_tENS5_IJlSB_lEEESJ_SK_NS4_8TiledMMAINS4_8MMA_AtomIJNS4_4SM904GMMA30MMA_64x256x8_F32TF32TF32_SS_TNILNSO_7ScaleInE1ELSQ_1EEEEEENS4_6LayoutINS5_IJNSA_ILi2EEESB_SB_EEENS5_IJSB_NSA_ILi0EEESW_EEEEENS5_IJNS4_10UnderscoreESZ_SZ_EEEEENS4_23SM90_TMA_LOAD_MULTICASTENS4_14ComposedLayoutINS4_7SwizzleILi3ELi4ELi3EEENS4_18smem_ptr_flag_bitsILi32EEENST_INS5_IJNSA_ILi8EEESH_EEENS5_IJSH_SB_EEEEEEEvNS4_8identityENS4_13SM90_TMA_LOADES1C_vS1D_EENS_8epilogue10collective6detail29Sm90TmaWarpSpecializedAdapterINS1H_15DefaultEpilogueISJ_SK_SK_NS1G_6thread17LinearCombinationISJ_Li1EffLNS1L_9ScaleType4KindE0ELNS_15FloatRoundStyleE2ESJ_EENS1_15EpilogueDefaultEEEEEvvEEEEvNT_6ParamsE)
	.align		4
        /*000c*/ 	.word	index@(__assertfail)
	.align		4
        /*0010*/ 	.word	0x00000000
	.align		4
        /*0014*/ 	.word	0xfffffffe
	.align		4
        /*0018*/ 	.word	0x00000000
	.align		4
        /*001c*/ 	.word	0xfffffffd
	.align		4
        /*0020*/ 	.word	0x00000000
	.align		4
        /*0024*/ 	.word	0xfffffffc


//--------------------- .nv.constant4             --------------------------
	.section	.nv.constant4,"a",@progbits
	.align	8
	.align		8
.nv.constant4:
        /*0000*/ 	.dword	__assertfail
	.align		8
        /*0008*/ 	.dword	__unnamed_1
	.align		8
        /*0010*/ 	.dword	_ZN40_INTERNAL_1bfe9999_4_k_cu_8d925c43_243554cuda3std3__45__cpo5beginE
	.align		8
        /*0018*/ 	.dword	_ZN40_INTERNAL_1bfe9999_4_k_cu_8d925c43_243554cuda3std3__45__cpo3endE
	.align		8
        /*0020*/ 	.dword	_ZN40_INTERNAL_1bfe9999_4_k_cu_8d925c43_243554cuda3std3__45__cpo6cbeginE
	.align		8
        /*0028*/ 	.dword	_ZN40_INTERNAL_1bfe9999_4_k_cu_8d925c43_243554cuda3std3__45__cpo4cendE
	.align		8
        /*0030*/ 	.dword	_ZN40_INTERNAL_1bfe9999_4_k_cu_8d925c43_243554cuda3std3__442_GLOBAL__N__1bfe9999_4_k_cu_8d925c43_243556ignoreE
	.align		8
        /*0038*/ 	.dword	_ZN40_INTERNAL_1bfe9999_4_k_cu_8d925c43_243554cuda3std3__419piecewise_constructE
	.align		8
        /*0040*/ 	.dword	_ZN40_INTERNAL_1bfe9999_4_k_cu_8d925c43_243554cuda3std3__48in_placeE
	.align		8
        /*0048*/ 	.dword	_ZN40_INTERNAL_1bfe9999_4_k_cu_8d925c43_243554cuda3std6ranges3__45__cpo4swapE
	.align		8
        /*0050*/ 	.dword	_ZN40_INTERNAL_1bfe9999_4_k_cu_8d925c43_243554cuda3std6ranges3__45__cpo9iter_moveE
	.align		8
        /*0058*/ 	.dword	_ZN40_INTERNAL_1bfe9999_4_k_cu_8d925c43_243554cute7productE
	.align		8
        /*0060*/ 	.dword	_ZN40_INTERNAL_1bfe9999_4_k_cu_8d925c43_243554cute1_E
	.align		8
        /*0068*/ 	.dword	$str$22
	.align		8
        /*0070*/ 	.dword	$str$23


//--------------------- .text._ZN7cutlass13device_kernelINS_4gemm6kernel13GemmUniversalIN4cute5tupleIJiiiiEEENS1_10collective13CollectiveMmaINS1_34MainloopSm90TmaGmmaWarpSpecializedILi3ENS5_IJNS4_1CILi1EEENSA_ILi4EEESB_EEENS1_35KernelTmaWarpSpecializedCooperativeEEENS5_IJNSA_ILi256EEESG_NSA_ILi32EEEEEENS_10tfloat32_tENS5_IJlSB_lEEESJ_SK_NS4_8TiledMMAINS4_8MMA_AtomIJNS4_4SM904GMMA30MMA_64x256x8_F32TF32TF32_SS_TNILNSO_7ScaleInE1ELSQ_1EEEEEENS4_6LayoutINS5_IJNSA_ILi2EEESB_SB_EEENS5_IJSB_NSA_ILi0EEESW_EEEEENS5_IJNS4_10UnderscoreESZ_SZ_EEEEENS4_23SM90_TMA_LOAD_MULTICASTENS4_14ComposedLayoutINS4_7SwizzleILi3ELi4ELi3EEENS4_18smem_ptr_flag_bitsILi32EEENST_INS5_IJNSA_ILi8EEESH_EEENS5_IJSH_SB_EEEEEEEvNS4_8identityENS4_13SM90_TMA_LOADES1C_vS1D_EENS_8epilogue10collective6detail29Sm90TmaWarpSpecializedAdapterINS1H_15DefaultEpilogueISJ_SK_SK_NS1G_6thread17LinearCombinationISJ_Li1EffLNS1L_9ScaleType4KindE0ELNS_15FloatRoundStyleE2ESJ_EENS1_15EpilogueDefaultEEEEEvvEEEEvNT_6ParamsE --------------------------
	.section	.text._ZN7cutlass13device_kernelINS_4gemm6kernel13GemmUniversalIN4cute5tupleIJiiiiEEENS1_10collective13CollectiveMmaINS1_34MainloopSm90TmaGmmaWarpSpecializedILi3ENS5_IJNS4_1CILi1EEENSA_ILi4EEESB_EEENS1_35KernelTmaWarpSpecializedCooperativeEEENS5_IJNSA_ILi256EEESG_NSA_ILi32EEEEEENS_10tfloat32_tENS5_IJlSB_lEEESJ_SK_NS4_8TiledMMAINS4_8MMA_AtomIJNS4_4SM904GMMA30MMA_64x256x8_F32TF32TF32_SS_TNILNSO_7ScaleInE1ELSQ_1EEEEEENS4_6LayoutINS5_IJNSA_ILi2EEESB_SB_EEENS5_IJSB_NSA_ILi0EEESW_EEEEENS5_IJNS4_10UnderscoreESZ_SZ_EEEEENS4_23SM90_TMA_LOAD_MULTICASTENS4_14ComposedLayoutINS4_7SwizzleILi3ELi4ELi3EEENS4_18smem_ptr_flag_bitsILi32EEENST_INS5_IJNSA_ILi8EEESH_EEENS5_IJSH_SB_EEEEEEEvNS4_8identityENS4_13SM90_TMA_LOADES1C_vS1D_EENS_8epilogue10collective6detail29Sm90TmaWarpSpecializedAdapterINS1H_15DefaultEpilogueISJ_SK_SK_NS1G_6thread17LinearCombinationISJ_Li1EffLNS1L_9ScaleType4KindE0ELNS_15FloatRoundStyleE2ESJ_EENS1_15EpilogueDefaultEEEEEvvEEEEvNT_6ParamsE,"ax",@progbits
	.align	128
.text._ZN7cutlass13device_kernelINS_4gemm6kernel13GemmUniversalIN4cute5tupleIJiiiiEEENS1_10collective13CollectiveMmaINS1_34MainloopSm90TmaGmmaWarpSpecializedILi3ENS5_IJNS4_1CILi1EEENSA_ILi4EEESB_EEENS1_35KernelTmaWarpSpecializedCooperativeEEENS5_IJNSA_ILi256EEESG_NSA_ILi32EEEEEENS_10tfloat32_tENS5_IJlSB_lEEESJ_SK_NS4_8TiledMMAINS4_8MMA_AtomIJNS4_4SM904GMMA30MMA_64x256x8_F32TF32TF32_SS_TNILNSO_7ScaleInE1ELSQ_1EEEEEENS4_6LayoutINS5_IJNSA_ILi2EEESB_SB_EEENS5_IJSB_NSA_ILi0EEESW_EEEEENS5_IJNS4_10UnderscoreESZ_SZ_EEEEENS4_23SM90_TMA_LOAD_MULTICASTENS4_14ComposedLayoutINS4_7SwizzleILi3ELi4ELi3EEENS4_18smem_ptr_flag_bitsILi32EEENST_INS5_IJNSA_ILi8EEESH_EEENS5_IJSH_SB_EEEEEEEvNS4_8identityENS4_13SM90_TMA_LOADES1C_vS1D_EENS_8epilogue10collective6detail29Sm90TmaWarpSpecializedAdapterINS1H_15DefaultEpilogueISJ_SK_SK_NS1G_6thread17LinearCombinationISJ_Li1EffLNS1L_9ScaleType4KindE0ELNS_15FloatRoundStyleE2ESJ_EENS1_15EpilogueDefaultEEEEEvvEEEEvNT_6ParamsE:
        .type           _ZN7cutlass13device_kernelINS_4gemm6kernel13GemmUniversalIN4cute5tupleIJiiiiEEENS1_10collective13CollectiveMmaINS1_34MainloopSm90TmaGmmaWarpSpecializedILi3ENS5_IJNS4_1CILi1EEENSA_ILi4EEESB_EEENS1_35KernelTmaWarpSpecializedCooperativeEEENS5_IJNSA_ILi256EEESG_NSA_ILi32EEEEEENS_10tfloat32_tENS5_IJlSB_lEEESJ_SK_NS4_8TiledMMAINS4_8MMA_AtomIJNS4_4SM904GMMA30MMA_64x256x8_F32TF32TF32_SS_TNILNSO_7ScaleInE1ELSQ_1EEEEEENS4_6LayoutINS5_IJNSA_ILi2EEESB_SB_EEENS5_IJSB_NSA_ILi0EEESW_EEEEENS5_IJNS4_10UnderscoreESZ_SZ_EEEEENS4_23SM90_TMA_LOAD_MULTICASTENS4_14ComposedLayoutINS4_7SwizzleILi3ELi4ELi3EEENS4_18smem_ptr_flag_bitsILi32EEENST_INS5_IJNSA_ILi8EEESH_EEENS5_IJSH_SB_EEEEEEEvNS4_8identityENS4_13SM90_TMA_LOADES1C_vS1D_EENS_8epilogue10collective6detail29Sm90TmaWarpSpecializedAdapterINS1H_15DefaultEpilogueISJ_SK_SK_NS1G_6thread17LinearCombinationISJ_Li1EffLNS1L_9ScaleType4KindE0ELNS_15FloatRoundStyleE2ESJ_EENS1_15EpilogueDefaultEEEEEvvEEEEvNT_6ParamsE,@function
        .size           _ZN7cutlass13device_kernelINS_4gemm6kernel13GemmUniversalIN4cute5tupleIJiiiiEEENS1_10collective13CollectiveMmaINS1_34MainloopSm90TmaGmmaWarpSpecializedILi3ENS5_IJNS4_1CILi1EEENSA_ILi4EEESB_EEENS1_35KernelTmaWarpSpecializedCooperativeEEENS5_IJNSA_ILi256EEESG_NSA_ILi32EEEEEENS_10tfloat32_tENS5_IJlSB_lEEESJ_SK_NS4_8TiledMMAINS4_8MMA_AtomIJNS4_4SM904GMMA30MMA_64x256x8_F32TF32TF32_SS_TNILNSO_7ScaleInE1ELSQ_1EEEEEENS4_6LayoutINS5_IJNSA_ILi2EEESB_SB_EEENS5_IJSB_NSA_ILi0EEESW_EEEEENS5_IJNS4_10UnderscoreESZ_SZ_EEEEENS4_23SM90_TMA_LOAD_MULTICASTENS4_14ComposedLayoutINS4_7SwizzleILi3ELi4ELi3EEENS4_18smem_ptr_flag_bitsILi32EEENST_INS5_IJNSA_ILi8EEESH_EEENS5_IJSH_SB_EEEEEEEvNS4_8identityENS4_13SM90_TMA_LOADES1C_vS1D_EENS_8epilogue10collective6detail29Sm90TmaWarpSpecializedAdapterINS1H_15DefaultEpilogueISJ_SK_SK_NS1G_6thread17LinearCombinationISJ_Li1EffLNS1L_9ScaleType4KindE0ELNS_15FloatRoundStyleE2ESJ_EENS1_15EpilogueDefaultEEEEEvvEEEEvNT_6ParamsE,(.L_x_579 - _ZN7cutlass13device_kernelINS_4gemm6kernel13GemmUniversalIN4cute5tupleIJiiiiEEENS1_10collective13CollectiveMmaINS1_34MainloopSm90TmaGmmaWarpSpecializedILi3ENS5_IJNS4_1CILi1EEENSA_ILi4EEESB_EEENS1_35KernelTmaWarpSpecializedCooperativeEEENS5_IJNSA_ILi256EEESG_NSA_ILi32EEEEEENS_10tfloat32_tENS5_IJlSB_lEEESJ_SK_NS4_8TiledMMAINS4_8MMA_AtomIJNS4_4SM904GMMA30MMA_64x256x8_F32TF32TF32_SS_TNILNSO_7ScaleInE1ELSQ_1EEEEEENS4_6LayoutINS5_IJNSA_ILi2EEESB_SB_EEENS5_IJSB_NSA_ILi0EEESW_EEEEENS5_IJNS4_10UnderscoreESZ_SZ_EEEEENS4_23SM90_TMA_LOAD_MULTICASTENS4_14ComposedLayoutINS4_7SwizzleILi3ELi4ELi3EEENS4_18smem_ptr_flag_bitsILi32EEENST_INS5_IJNSA_ILi8EEESH_EEENS5_IJSH_SB_EEEEEEEvNS4_8identityENS4_13SM90_TMA_LOADES1C_vS1D_EENS_8epilogue10collective6detail29Sm90TmaWarpSpecializedAdapterINS1H_15DefaultEpilogueISJ_SK_SK_NS1G_6thread17LinearCombinationISJ_Li1EffLNS1L_9ScaleType4KindE0ELNS_15FloatRoundStyleE2ESJ_EENS1_15EpilogueDefaultEEEEEvvEEEEvNT_6ParamsE)
        .other          _ZN7cutlass13device_kernelINS_4gemm6kernel13GemmUniversalIN4cute5tupleIJiiiiEEENS1_10collective13CollectiveMmaINS1_34MainloopSm90TmaGmmaWarpSpecializedILi3ENS5_IJNS4_1CILi1EEENSA_ILi4EEESB_EEENS1_35KernelTmaWarpSpecializedCooperativeEEENS5_IJNSA_ILi256EEESG_NSA_ILi32EEEEEENS_10tfloat32_tENS5_IJlSB_lEEESJ_SK_NS4_8TiledMMAINS4_8MMA_AtomIJNS4_4SM904GMMA30MMA_64x256x8_F32TF32TF32_SS_TNILNSO_7ScaleInE1ELSQ_1EEEEEENS4_6LayoutINS5_IJNSA_ILi2EEESB_SB_EEENS5_IJSB_NSA_ILi0EEESW_EEEEENS5_IJNS4_10UnderscoreESZ_SZ_EEEEENS4_23SM90_TMA_LOAD_MULTICASTENS4_14ComposedLayoutINS4_7SwizzleILi3ELi4ELi3EEENS4_18smem_ptr_flag_bitsILi32EEENST_INS5_IJNSA_ILi8EEESH_EEENS5_IJSH_SB_EEEEEEEvNS4_8identityENS4_13SM90_TMA_LOADES1C_vS1D_EENS_8epilogue10collective6detail29Sm90TmaWarpSpecializedAdapterINS1H_15DefaultEpilogueISJ_SK_SK_NS1G_6thread17LinearCombinationISJ_Li1EffLNS1L_9ScaleType4KindE0ELNS_15FloatRoundStyleE2ESJ_EENS1_15EpilogueDefaultEEEEEvvEEEEvNT_6ParamsE,@"STO_CUDA_ENTRY STV_DEFAULT"
_ZN7cutlass13device_kernelINS_4gemm6kernel13GemmUniversalIN4cute5tupleIJiiiiEEENS1_10collective13CollectiveMmaINS1_34MainloopSm90TmaGmmaWarpSpecializedILi3ENS5_IJNS4_1CILi1EEENSA_ILi4EEESB_EEENS1_35KernelTmaWarpSpecializedCooperativeEEENS5_IJNSA_ILi256EEESG_NSA_ILi32EEEEEENS_10tfloat32_tENS5_IJlSB_lEEESJ_SK_NS4_8TiledMMAINS4_8MMA_AtomIJNS4_4SM904GMMA30MMA_64x256x8_F32TF32TF32_SS_TNILNSO_7ScaleInE1ELSQ_1EEEEEENS4_6LayoutINS5_IJNSA_ILi2EEESB_SB_EEENS5_IJSB_NSA_ILi0EEESW_EEEEENS5_IJNS4_10UnderscoreESZ_SZ_EEEEENS4_23SM90_TMA_LOAD_MULTICASTENS4_14ComposedLayoutINS4_7SwizzleILi3ELi4ELi3EEENS4_18smem_ptr_flag_bitsILi32EEENST_INS5_IJNSA_ILi8EEESH_EEENS5_IJSH_SB_EEEEEEEvNS4_8identityENS4_13SM90_TMA_LOADES1C_vS1D_EENS_8epilogue10collective6detail29Sm90TmaWarpSpecializedAdapterINS1H_15DefaultEpilogueISJ_SK_SK_NS1G_6thread17LinearCombinationISJ_Li1EffLNS1L_9ScaleType4KindE0ELNS_15FloatRoundStyleE2ESJ_EENS1_15EpilogueDefaultEEEEEvvEEEEvNT_6ParamsE:
[----:B------:R-:W0:Y:S02]  /*0000*/  LDC R1, c[0x0][0x28] ;  /* 0x00000a00ff017b82 */ /* 0x000e240000000800 */
[----:B0-----:R-:W-:Y:S01]  /*0010*/  VIADD R1, R1, 0xfffff870 ;  /* 0xfffff87001017836 */ /* 0x001fe20000000000 */
[----:B------:R-:W0:Y:S01]  /*0020*/  S2R R5, SR_TID.X ;  /* 0x0000000000057919 */ /* 0x000e220000002100 */
[----:B------:R-:W-:Y:S01]  /*0030*/  ELECT P0, URZ, PT ;  /* 0x00000000003f782f */ /* 0x000fe20003800000 */
[----:B------:R-:W-:Y:S01]  /*0040*/  BSSY B0, `(.L_x_0) ;  /* 0x0000015000007945 */ /* 0x000fe20003800000 */
[--C-:B0-----:R-:W-:Y:S02]  /*0050*/  SHF.R.U32.HI R0, RZ, 0x5, R5.reuse ;  /* 0x00000005ff007819 */ /* 0x101fe40000011605 */
[----:B------:R-:W-:-:S03]  /*0060*/  SHF.R.U32.HI R2, RZ, 0x7, R5 ;  /* 0x00000007ff027819 */ /* 0x000fc60000011605 */
[----:B------:R-:W0:Y:S04]  /*0070*/  SHFL.IDX PT, R3, R0, RZ, 0x1f ;  /* 0x00001fff00037589 */ /* 0x000e2800000e0000 */
[----:B------:R-:W1:Y:S01]  /*0080*/  SHFL.IDX PT, R2, R2, RZ, 0x1f ;  /* 0x00001fff02027589 */ /* 0x000e6200000e0000 */
[----:B0-----:R-:W-:Y:S02]  /*0090*/  R2UR UR9, R3 ;  /* 0x00000000030972ca */ /* 0x001fe400000e0000 */
[----:B-1----:R-:W-:-:S11]  /*00a0*/  R2UR UR5, R2 ;  /* 0x00000000020572ca */ /* 0x002fd600000e0000 */
[----:B------:R-:W-:Y:S02]  /*00b0*/  USHF.R.S32.HI UR4, URZ, 0x1f, UR9 ;  /* 0x0000001f3f047899 */ /* 0x000fe40008011409 */
[----:B------:R-:W-:Y:S02]  /*00c0*/  ISETP.NE.OR P0, PT, RZ, UR9, !P0 ;  /* 0x00000009ff007c0c */ /* 0x000fe4000c705670 */
[----:B------:R-:W-:-:S04]  /*00d0*/  ULEA.HI UR4, UR4, UR9, URZ, 0x2 ;  /* 0x0000000904047291 */ /* 0x000fc8000f8f103f */
[----:B------:R-:W-:-:S04]  /*00e0*/  ULOP3.LUT UR4, UR4, 0xfffffffc, URZ, 0xc0, !UPT ;  /* 0xfffffffc04047892 */ /* 0x000fc8000f8ec03f */
[----:B------:R-:W-:-:S03]  /*00f0*/  UIADD3 UR9, UR9, -UR4, URZ ;  /* 0x8000000409097290 */ /* 0x000fc6000fffe03f */
[----:B------:R-:W-:Y:S09]  /*0100*/  @P0 BRA `(.L_x_1) ;  /* 0x0000000000200947 */ /* 0x000ff20003800000 */
[----:B------:R-:W-:Y:S02]  /*0110*/  ULDC.64 UR6, c[0x0][0x198] ;  /* 0x0000660000067ab9 */ /* 0x000fe40000000a00 */
[----:B------:R-:W-:Y:S02]  /*0120*/  UIADD3 UR10, UP0, UR6, 0xf0, URZ ;  /* 0x000000f0060a7890 */ /* 0x000fe4000ff1e03f */
[----:B------:R-:W-:Y:S02]  /*0130*/  UIADD3 UR6, UP1, UR6, 0x1f0, URZ ;  /* 0x000001f006067890 */ /* 0x000fe4000ff3e03f */
[----:B------:R-:W-:Y:S02]  /*0140*/  UIADD3.X UR11, URZ, UR7, URZ, UP0, !UPT ;  /* 0x000000073f0b7290 */ /* 0x000fe400087fe43f */
[----:B------:R-:W-:-:S07]  /*0150*/  UIADD3.X UR7, URZ, UR7, URZ, UP1, !UPT ;  /* 0x000000073f077290 */ /* 0x000fce0008ffe43f */
[----:B------:R0:W-:Y:S02]  /*0160*/  UTMACCTL.PF [UR10] ;  /* 0x000000000a0079b9 */ /* 0x0001e40008040000 */
[----:B------:R0:W-:Y:S02]  /*0170*/  UTMACCTL.PF [UR6] ;  /* 0x00000000060079b9 */ /* 0x0001e40008040000 */
[----:B0-----:R-:W-:Y:S01]  /*0180*/  NOP ;  /* 0x0000000000007918 */ /* 0x001fe20000000000 */
.L_x_1:
[----:B------:R-:W-:Y:S05]  /*0190*/  BSYNC B0 ;  /* 0x0000000000007941 */ /* 0x000fea0003800000 */
.L_x_0:
[----:B------:R-:W0:Y:S01]  /*01a0*/  SHFL.IDX PT, R2, R0, RZ, 0x1f ;  /* 0x00001fff00027589 */ /* 0x000e2200000e0000 */
[----:B------:R-:W-:Y:S01]  /*01b0*/  UISETP.NE.AND UP0, UPT, UR9, 0x3, UPT ;  /* 0x000000030900788c */ /* 0x000fe2000bf05270 */
[----:B------:R-:W-:Y:S01]  /*01c0*/  ISETP.NE.AND P2, PT, RZ, UR5, PT ;  /* 0x00000005ff007c0c */ /* 0x000fe2000bf45270 */
[----:B------:R-:W-:Y:S02]  /*01d0*/  UIADD3 UR16, UR5, -0x1, URZ ;  /* 0xffffffff05107890 */ /* 0x000fe4000fffe03f */
[----:B------:R-:W-:Y:S02]  /*01e0*/  UISETP.EQ.OR UP0, UPT, UR9, URZ, !UP0 ;  /* 0x0000003f0900728c */ /* 0x000fe4000c702670 */
[----:B------:R-:W-:Y:S02]  /*01f0*/  UISETP.GE.U32.AND UP1, UPT, UR16, 0x2, UPT ;  /* 0x000000021000788c */ /* 0x000fe4000bf26070 */
[----:B------:R-:W-:-:S04]  /*0200*/  UISETP.EQ.AND UP0, UPT, UR5, URZ, UP0 ;  /* 0x0000003f0500728c */ /* 0x000fc80008702270 */
[----:B------:R-:W-:-:S04]  /*0210*/  USEL UR40, URZ, 0x1, !UP0 ;  /* 0x000000013f287887 */ /* 0x000fc8000c000000 */
[----:B------:R-:W-:Y:S01]  /*0220*/  USEL UR40, UR40, 0x2, UP1 ;  /* 0x0000000228287887 */ /* 0x000fe20008800000 */
[----:B0-----:R-:W-:-:S13]  /*0230*/  ISETP.NE.AND P0, PT, R2, RZ, PT ;  /* 0x000000ff0200720c */ /* 0x001fda0003f05270 */
[----:B------:R-:W-:Y:S05]  /*0240*/  @P0 BRA `(.L_x_2) ;  /* 0x0000000000500947 */ /* 0x000fea0003800000 */
[----:B------:R-:W0:Y:S01]  /*0250*/  S2UR UR8, SR_CgaCtaId ;  /* 0x00000000000879c3 */ /* 0x000e220000008800 */
[----:B------:R-:W-:Y:S01]  /*0260*/  UMOV UR4, 0x400 ;  /* 0x0000040000047882 */ /* 0x000fe20000000000 */
[----:B------:R-:W-:Y:S01]  /*0270*/  UMOV UR5, 0x1 ;  /* 0x0000000100057882 */ /* 0x000fe20000000000 */
[----:B------:R-:W-:Y:S01]  /*0280*/  UMOV UR6, 0x8 ;  /* 0x0000000800067882 */ /* 0x000fe20000000000 */
[----:B------:R-:W-:Y:S01]  /*0290*/  ELECT P0, URZ, PT ;  /* 0x00000000003f782f */ /* 0x000fe20003800000 */
[----:B------:R-:W-:-:S04]  /*02a0*/  UIADD3 UR6, -UR6, 0x100000, URZ ;  /* 0x0010000006067890 */ /* 0x000fc8000fffe13f */
[----:B------:R-:W-:Y:S02]  /*02b0*/  USHF.L.U32 UR7, UR6, 0xb, URZ ;  /* 0x0000000b06077899 */ /* 0x000fe4000800063f */
[----:B------:R-:W-:Y:S02]  /*02c0*/  USHF.L.U32 UR6, UR6, 0x1, URZ ;  /* 0x0000000106067899 */ /* 0x000fe4000800063f */
[----:B0-----:R-:W-:Y:S02]  /*02d0*/  ULEA UR8, UR8, UR4, 0x18 ;  /* 0x0000000408087291 */ /* 0x001fe4000f8ec03f */
[----:B------:R-:W-:-:S04]  /*02e0*/  UIADD3 UR4, -UR5, 0x100000, URZ ;  /* 0x0010000005047890 */ /* 0x000fc8000fffe13f */
[----:B------:R-:W-:Y:S02]  /*02f0*/  USHF.L.U32 UR5, UR4, 0xb, URZ ;  /* 0x0000000b04057899 */ /* 0x000fe4000800063f */
[----:B------:R-:W-:Y:S01]  /*0300*/  USHF.L.U32 UR4, UR4, 0x1, URZ ;  /* 0x0000000104047899 */ /* 0x000fe2000800063f */
[----:B------:R-:W0:Y:S11]  /*0310*/  FENCE.VIEW.ASYNC.S ;  /* 0x00000000000073c6 */ /* 0x000e360000000000 */
[----:B0-----:R0:W1:Y:S01]  /*0320*/  SYNCS.EXCH.64 URZ, [UR8], UR4 ;  /* 0x00000004083f75b2 */ /* 0x0010620008000100 */
[----:B------:R0:W2:Y:S01]  /*0330*/  SYNCS.EXCH.64 URZ, [UR8+0x18], UR6 ;  /* 0x00001806083f75b2 */ /* 0x0000a20008000100 */
[----:B------:R0:W3:Y:S01]  /*0340*/  SYNCS.EXCH.64 URZ, [UR8+0x8], UR4 ;  /* 0x00000804083f75b2 */ /* 0x0000e20008000100 */
[----:B------:R0:W4:Y:S01]  /*0350*/  SYNCS.EXCH.64 URZ, [UR8+0x20], UR6 ;  /* 0x00002006083f75b2 */ /* 0x0001220008000100 */
[----:B------:R0:W0:Y:S01]  /*0360*/  SYNCS.EXCH.64 URZ, [UR8+0x10], UR4 ;  /* 0x00001004083f75b2 */ /* 0x0000220008000100 */
[----:B------:R0:W0:Y:S01]  /*0370*/  SYNCS.EXCH.64 URZ, [UR8+0x28], UR6 ;  /* 0x00002806083f75b2 */ /* 0x0000220008000100 */
[----:B------:R-:W-:Y:S01]  /*0380*/  NOP ;  /* 0x0000000000007918 */ /* 0x000fe20000000000 */
.L_x_2:
[----:B------:R-:W5:Y:S01]  /*0390*/  S2UR UR10, SR_CTAID.Y ;  /* 0x00000000000a79c3 */ /* 0x000f620000002600 */
[----:B------:R-:W1:Y:S01]  /*03a0*/  SHFL.IDX PT, R0, R0, RZ, 0x1f ;  /* 0x00001fff00007589 */ /* 0x000e6200000e0000 */
[----:B------:R-:W-:Y:S02]  /*03b0*/  SHF.R.S32.HI R3, RZ, 0x1f, R5 ;  /* 0x0000001fff037819 */ /* 0x000fe40000011405 */
[----:B------:R-:W-:Y:S02]  /*03c0*/  ELECT P0, URZ, PT ;  /* 0x00000000003f782f */ /* 0x000fe40003800000 */
[----:B------:R-:W-:Y:S01]  /*03d0*/  SHF.R.S32.HI R7, RZ, 0x1f, R2 ;  /* 0x0000001fff077819 */ /* 0x000fe20000011402 */
[----:B0-----:R-:W-:Y:S01]  /*03e0*/  ULDC UR4, c[0x0][0x154] ;  /* 0x0000550000047ab9 */ /* 0x001fe20000000800 */
[----:B------:R-:W-:Y:S01]  /*03f0*/  LEA.HI R3, R3, R5, RZ, 0x7 ;  /* 0x0000000503037211 */ /* 0x000fe200078f38ff */
[----:B------:R-:W-:Y:S01]  /*0400*/  ULDC UR11, c[0x0][0x148] ;  /* 0x00005200000b7ab9 */ /* 0x000fe20000000800 */
[----:B------:R-:W0:Y:S01]  /*0410*/  S2UR UR13, SR_CTAID.X ;  /* 0x00000000000d79c3 */ /* 0x000e220000002500 */
[----:B------:R-:W-:Y:S01]  /*0420*/  LEA.HI R7, R7, R2, RZ, 0x2 ;  /* 0x0000000207077211 */ /* 0x000fe200078f10ff */
[----:B------:R-:W-:Y:S01]  /*0430*/  NOP ;  /* 0x0000000000007918 */ /* 0x000fe20000000000 */
[----:B------:R-:W-:Y:S01]  /*0440*/  LOP3.LUT R3, R3, 0xffffff80, RZ, 0xc0, !PT ;  /* 0xffffff8003037812 */ /* 0x000fe200078ec0ff */
[----:B------:R-:W-:Y:S01]  /*0450*/  NOP ;  /* 0x0000000000007918 */ /* 0x000fe20000000000 */
[----:B------:R-:W-:-:S03]  /*0460*/  LOP3.LUT R7, R7, 0x3ffffffc, RZ, 0xc0, !PT ;  /* 0x3ffffffc07077812 */ /* 0x000fc600078ec0ff */
[----:B------:R-:W-:Y:S02]  /*0470*/  IMAD.IADD R3, R5, 0x1, -R3 ;  /* 0x0000000105037824 */ /* 0x000fe400078e0a03 */
[----:B------:R-:W-:Y:S01]  /*0480*/  IMAD.IADD R2, R2, 0x1, -R7 ;  /* 0x0000000102027824 */ /* 0x000fe200078e0a07 */
[----:B-----5:R-:W-:Y:S02]  /*0490*/  I2FP.F32.U32 R4, UR10 ;  /* 0x0000000a00047c45 */ /* 0x020fe40008201000 */
[----:B-1----:R-:W-:Y:S02]  /*04a0*/  ISETP.NE.OR P0, PT, R0, RZ, !P0 ;  /* 0x000000ff0000720c */ /* 0x002fe40004705670 */
[----:B------:R-:W-:Y:S01]  /*04b0*/  SHF.R.S32.HI R0, RZ, 0x1f, R3 ;  /* 0x0000001fff007819 */ /* 0x000fe20000011403 */
[----:B------:R-:W-:Y:S01]  /*04c0*/  FMUL R8, R4, UR4 ;  /* 0x0000000404087c20 */ /* 0x000fe20008400000 */
[----:B------:R-:W-:Y:S01]  /*04d0*/  ULDC UR4, c[0x0][0x150] ;  /* 0x0000540000047ab9 */ /* 0x000fe20000000800 */
[----:B0-----:R-:W-:-:S02]  /*04e0*/  I2FP.F32.U32 R4, UR13 ;  /* 0x0000000d00047c45 */ /* 0x001fc40008201000 */
[----:B------:R-:W-:Y:S02]  /*04f0*/  LEA.HI R0, R0, R3, RZ, 0x3 ;  /* 0x0000000300007211 */ /* 0x000fe400078f18ff */
[----:B------:R-:W0:Y:S01]  /*0500*/  F2I.U32.TRUNC.NTZ R8, R8 ;  /* 0x0000000800087305 */ /* 0x000e22000020f000 */
[----:B------:R-:W-:Y:S01]  /*0510*/  FMUL R6, R4, UR4 ;  /* 0x0000000404067c20 */ /* 0x000fe20008400000 */
[--C-:B------:R-:W-:Y:S02]  /*0520*/  SHF.R.S32.HI R4, RZ, 0x3, R0.reuse ;  /* 0x00000003ff047819 */ /* 0x100fe40000011400 */
[----:B------:R-:W-:Y:S01]  /*0530*/  VOTEU.ALL UP0, P0 ;  /* 0x00000000003f7886 */ /* 0x000fe20000000000 */
[----:B------:R-:W-:Y:S01]  /*0540*/  SHF.R.S32.HI R5, RZ, 0x1f, R0 ;  /* 0x0000001fff057819 */ /* 0x000fe20000011400 */
[----:B------:R-:W-:Y:S01]  /*0550*/  UMOV UR4, 0x20 ;  /* 0x0000002000047882 */ /* 0x000fe20000000000 */
[----:B------:R-:W1:Y:S01]  /*0560*/  LDC R0, c[0x0][0x140] ;  /* 0x00005000ff007b82 */ /* 0x000e620000000800 */
[----:B------:R-:W5:Y:S01]  /*0570*/  F2I.U32.TRUNC.NTZ R6, R6 ;  /* 0x0000000600067305 */ /* 0x000f62000020f000 */
[----:B------:R-:W-:Y:S01]  /*0580*/  LEA.HI R5, R5, R4, RZ, 0x2 ;  /* 0x0000000405057211 */ /* 0x000fe200078f10ff */
[----:B------:R-:W-:Y:S01]  /*0590*/  @!UP0 UMOV UR7, 0x400 ;  /* 0x0000040000078882 */ /* 0x000fe20000000000 */
[----:B------:R-:W-:-:S04]  /*05a0*/  @!UP0 UIADD3 UR4, -UR4, 0x100000, URZ ;  /* 0x0010000004048890 */ /* 0x000fc8000fffe13f */
[----:B------:R-:W-:Y:S02]  /*05b0*/  @!UP0 USHF.L.U32 UR5, UR4, 0xb, URZ ;  /* 0x0000000b04058899 */ /* 0x000fe4000800063f */
[----:B------:R-:W-:Y:S01]  /*05c0*/  @!UP0 USHF.L.U32 UR4, UR4, 0x1, URZ ;  /* 0x0000000104048899 */ /* 0x000fe2000800063f */
[----:B------:R-:W-:Y:S01]  /*05d0*/  LOP3.LUT R5, R5, 0xfffffffc, RZ, 0xc0, !PT ;  /* 0xfffffffc05057812 */ /* 0x000fe200078ec0ff */
[----:B------:R-:W-:Y:S01]  /*05e0*/  VOTEU.ALL UP1, P0 ;  /* 0x00000000003f7886 */ /* 0x000fe20000020000 */
[----:B------:R-:W2:Y:S01]  /*05f0*/  @!UP0 S2UR UR8, SR_CgaCtaId ;  /* 0x00000000000889c3 */ /* 0x000ea20000008800 */
[----:B0-----:R-:W-:Y:S02]  /*0600*/  R2UR UR12, R8 ;  /* 0x00000000080c72ca */ /* 0x001fe400000e0000 */
[----:B------:R-:W-:-:S04]  /*0610*/  IMAD.IADD R5, R4, 0x1, -R5 ;  /* 0x0000000104057824 */ /* 0x000fc800078e0a05 */
[----:B------:R-:W-:Y:S01]  /*0620*/  IMAD R2, R2, 0x4, R5 ;  /* 0x0000000402027824 */ /* 0x000fe200078e0205 */
[----:B-----5:R-:W-:-:S03]  /*0630*/  R2UR UR6, R6 ;  /* 0x00000000060672ca */ /* 0x020fc600000e0000 */
[----:B------:R-:W-:-:S03]  /*0640*/  IMAD.SHL.U32 R5, R2, 0x4, RZ ;  /* 0x0000000402057824 */ /* 0x000fc600078e00ff */
[----:B------:R-:W-:Y:S02]  /*0650*/  UIADD3 UR12, -UR12, URZ, URZ ;  /* 0x0000003f0c0c7290 */ /* 0x000fe4000fffe13f */
[----:B------:R-:W-:Y:S02]  /*0660*/  LOP3.LUT R152, R2, 0xc, R5, 0x78, !PT ;  /* 0x0000000c02987812 */ /* 0x000fe400078e7805 */
[----:B------:R-:W-:Y:S01]  /*0670*/  UIMAD UR14, UR11, UR12, UR10 ;  /* 0x0000000c0b0e72a4 */ /* 0x000fe2000f8e020a */
[----:B-1----:R-:W-:Y:S02]  /*0680*/  ISETP.EQ.U32.AND P3, PT, R0, 0x1, PT ;  /* 0x000000010000780c */ /* 0x002fe40003f62070 */
[----:B------:R-:W-:Y:S02]  /*0690*/  UIADD3 UR6, -UR6, URZ, URZ ;  /* 0x0000003f06067290 */ /* 0x000fe4000fffe13f */
[----:B--2---:R-:W-:Y:S01]  /*06a0*/  @!UP0 ULEA UR7, UR8, UR7, 0x18 ;  /* 0x0000000708078291 */ /* 0x004fe2000f8ec03f */
[----:B------:R-:W-:Y:S01]  /*06b0*/  ISETP.NE.AND P1, PT, R152, UR14, PT ;  /* 0x0000000e98007c0c */ /* 0x000fe2000bf25270 */
[----:B------:R-:W-:Y:S01]  /*06c0*/  VOTEU.ALL UP0, P0 ;  /* 0x00000000003f7886 */ /* 0x000fe20000000000 */
[----:B------:R-:W-:Y:S01]  /*06d0*/  ULDC UR8, c[0x0][0x144] ;  /* 0x0000510000087ab9 */ /* 0x000fe20000000800 */
[----:B------:R-:W-:Y:S01]  /*06e0*/  LOP3.LUT P0, RZ, R3, 0x7, RZ, 0xc0, !PT ;  /* 0x0000000703ff7812 */ /* 0x000fe2000780c0ff */
[----:B------:R-:W-:-:S03]  /*06f0*/  UIMAD UR8, UR8, UR6, UR13 ;  /* 0x00000006080872a4 */ /* 0x000fc6000f8e020d */
[----:B------:R-:W-:-:S03]  /*0700*/  ISETP.LT.U32.AND P0, PT, R152, 0x4, !P0 ;  /* 0x000000049800780c */ /* 0x000fc60004701070 */
[----:B------:R-:W-:Y:S01]  /*0710*/  ISETP.EQ.OR P1, PT, RZ, UR8, !P1 ;  /* 0x00000008ff007c0c */ /* 0x000fe2000cf22670 */
[----:B------:R-:W0:Y:S02]  /*0720*/  FENCE.VIEW.ASYNC.S ;  /* 0x00000000000073c6 */ /* 0x000e240000000000 */
[----:B0-----:R0:W1:Y:S01]  /*0730*/  @!UP0 SYNCS.EXCH.64 URZ, [UR7+0x40], UR4 ;  /* 0x00004004073f85b2 */ /* 0x0010620008000100 */
[----:B------:R-:W-:-:S04]  /*0740*/  PLOP3.LUT P0, PT, P0, P1, PT, 0x80, 0x0 ;  /* 0x000000000000781c */ /* 0x000fc80000703070 */
[----:B------:R-:W-:Y:S01]  /*0750*/  P2R R17, PR, RZ, 0x1 ;  /* 0x00000001ff117803 */ /* 0x000fe20000000000 */
[----:B------:R0:W2:Y:S01]  /*0760*/  @!UP1 SYNCS.EXCH.64 URZ, [UR7+0x48], UR4 ;  /* 0x00004804073f95b2 */ /* 0x0000a20008000100 */
[----:B------:R-:W-:Y:S01]  /*0770*/  NOP ;  /* 0x0000000000007918 */ /* 0x000fe20000000000 */
[----:B------:R-:W-:Y:S06]  /*0780*/  @!P3 BRA `(.L_x_3) ;  /* 0x000000000008b947 */ /* 0x000fec0003800000 */
[----:B-1234-:R-:W-:Y:S01]  /*0790*/  UCGABAR_ARV ;  /* 0x00000000000079c7 */ /* 0x01efe20008000000 */
[----:B------:R-:W-:Y:S05]  /*07a0*/  BRA `(.L_x_4) ;  /* 0x0000000000047947 */ /* 0x000fea0003800000 */
.L_x_3:
[----:B-1234-:R-:W-:Y:S01]  /*07b0*/  NOP ;  /* 0x0000000000007918 */ /* 0x01efe20000000000 */
.L_x_4:
[----:B0-----:R-:W-:Y:S01]  /*07c0*/  ULDC UR4, c[0x0][0x65c] ;  /* 0x0001970000047ab9 */ /* 0x001fe20000000800 */
[----:B------:R-:W-:Y:S01]  /*07d0*/  UMOV UR5, URZ ;  /* 0x0000003f00057c82 */ /* 0x000fe20008000000 */
[----:B------:R-:W-:-:S03]  /*07e0*/  UISETP.NE.AND UP0, UPT, UR4, 0x1, UPT ;  /* 0x000000010400788c */ /* 0x000fc6000bf05270 */
[----:B------:R-:W-:Y:S01]  /*07f0*/  UMOV UR4, UR13 ;  /* 0x0000000d00047c82 */ /* 0x000fe20008000000 */
[----:B------:R-:W-:Y:S02]  /*0800*/  UP2UR UR45, UPR, URZ, 0x1 ;  /* 0x000000013f2d7883 */ /* 0x000fe40008000000 */
[----:B------:R-:W-:Y:S02]  /*0810*/  PLOP3.LUT P0, PT, PT, PT, UP0, 0x80, 0x0 ;  /* 0x000000000000781c */ /* 0x000fe40003f0f008 */
[----:B------:R-:W-:Y:S02]  /*0820*/  PLOP3.LUT P1, PT, PT, PT, UP0, 0x80, 0x0 ;  /* 0x000000000000781c */ /* 0x000fe40003f2f008 */
[----:B------:R-:W-:Y:S01]  /*0830*/  PLOP3.LUT P5, PT, PT, PT, UP0, 0x80, 0x0 ;  /* 0x000000000000781c */ /* 0x000fe20003faf008 */
[----:B------:R-:W-:Y:S01]  /*0840*/  @UP0 ULDC UR14, c[0x0][0x10] ;  /* 0x00000400000e0ab9 */ /* 0x000fe20000000800 */
[----:B------:R-:W-:Y:S01]  /*0850*/  @UP0 UMOV UR6, UR10 ;  /* 0x0000000a00060c82 */ /* 0x000fe20008000000 */
[----:B------:R-:W-:Y:S01]  /*0860*/  @UP0 UMOV UR7, URZ ;  /* 0x0000003f00070c82 */ /* 0x000fe20008000000 */
[----:B------:R-:W-:Y:S01]  /*0870*/  PLOP3.LUT P4, PT, PT, PT, UP0, 0x80, 0x0 ;  /* 0x000000000000781c */ /* 0x000fe20003f8f008 */
[----:B------:R-:W-:-:S03]  /*0880*/  @UP0 UIMAD.WIDE.U32 UR14, UR13, UR14, UR6 ;  /* 0x0000000e0d0e02a5 */ /* 0x000fc6000f8e0006 */
[----:B------:R-:W-:Y:S01]  /*0890*/  @!UP0 ULDC UR7, c[0x0][0xc] ;  /* 0x0000030000078ab9 */ /* 0x000fe20000000800 */
[----:B------:R-:W-:Y:S01]  /*08a0*/  @UP0 UMOV UR6, URZ ;  /* 0x0000003f00060c82 */ /* 0x000fe20008000000 */
[----:B------:R-:W-:Y:S01]  /*08b0*/  @!UP0 UIMAD.WIDE.U32 UR4, UR10, UR7, UR4 ;  /* 0x000000070a0482a5 */ /* 0x000fe2000f8e0004 */
[----:B------:R-:W-:Y:S01]  /*08c0*/  IMAD.U32 R2, RZ, RZ, UR14 ;  /* 0x0000000eff027e24 */ /* 0x000fe2000f8e00ff */
[----:B------:R-:W-:Y:S02]  /*08d0*/  @UP0 UIADD3 UR6, UR15, UR6, URZ ;  /* 0x000000060f060290 */ /* 0x000fe4000fffe03f */
[----:B------:R-:W-:Y:S02]  /*08e0*/  IMAD.U32 R3, RZ, RZ, UR15 ;  /* 0x0000000fff037e24 */ /* 0x000fe4000f8e00ff */
[----:B------:R-:W-:Y:S01]  /*08f0*/  @P0 IMAD.MOV.U32 R7, RZ, RZ, R2 ;  /* 0x000000ffff070224 */ /* 0x000fe200078e0002 */
[----:B------:R-:W-:Y:S01]  /*0900*/  MOV R4, UR4 ;  /* 0x0000000400047c02 */ /* 0x000fe20008000f00 */
[----:B------:R-:W-:-:S02]  /*0910*/  IMAD.U32 R5, RZ, RZ, UR5 ;  /* 0x00000005ff057e24 */ /* 0x000fc4000f8e00ff */
[----:B------:R-:W-:Y:S02]  /*0920*/  IMAD.U32 R2, RZ, RZ, UR4 ;  /* 0x00000004ff027e24 */ /* 0x000fe4000f8e00ff */
[----:B------:R-:W-:Y:S02]  /*0930*/  @P1 IMAD.U32 R6, RZ, RZ, UR6 ;  /* 0x00000006ff061e24 */ /* 0x000fe4000f8e00ff */
[----:B------:R-:W-:Y:S02]  /*0940*/  @!P5 IMAD.MOV.U32 R6, RZ, RZ, R5 ;  /* 0x000000ffff06d224 */ /* 0x000fe400078e0005 */
[----:B------:R-:W-:Y:S02]  /*0950*/  @!P4 IMAD.MOV.U32 R7, RZ, RZ, R2 ;  /* 0x000000ffff07c224 */ /* 0x000fe400078e0002 */
[----:B------:R-:W-:Y:S01]  /*0960*/  IMAD.U32 R3, RZ, RZ, UR5 ;  /* 0x00000005ff037e24 */ /* 0x000fe2000f8e00ff */
[----:B------:R0:W-:Y:S04]  /*0970*/  STL [R1+0x204], R6 ;  /* 0x0002040601007387 */ /* 0x0001e80000100800 */
[----:B------:R0:W-:Y:S01]  /*0980*/  STL [R1+0x208], R7 ;  /* 0x0002080701007387 */ /* 0x0001e20000100800 */
[----:B------:R-:W-:Y:S05]  /*0990*/  @!P3 BRA `(.L_x_5) ;  /* 0x00000000000cb947 */ /* 0x000fea0003800000 */
[----:B------:R-:W-:Y:S01]  /*09a0*/  UCGABAR_WAIT ;  /* 0x0000000000007dc7 */ /* 0x000fe20008000000 */
[----:B------:R-:W-:Y:S01]  /*09b0*/  CCTL.IVALL ;  /* 0x00000000ff00798f */ /* 0x000fe20002000000 */
[----:B------:R-:W-:Y:S05]  /*09c0*/  BRA `(.L_x_6) ;  /* 0x0000000000047947 */ /* 0x000fea0003800000 */
.L_x_5:
[----:B------:R-:W-:Y:S06]  /*09d0*/  BAR.SYNC.DEFER_BLOCKING 0x0 ;  /* 0x0000000000007b1d */ /* 0x000fec0000010000 */
.L_x_6:
[----:B------:R-:W-:Y:S05]  /*09e0*/  @!P2 BRA `(.L_x_7) ;  /* 0x000001900030a947 */ /* 0x000fea0003800000 */
[----:B------:R-:W-:-:S06]  /*09f0*/  UISETP.GT.U32.AND UP0, UPT, UR16, 0x1, UPT ;  /* 0x000000011000788c */ /* 0x000fcc000bf04070 */
[----:B------:R-:W-:-:S13]  /*0a00*/  PLOP3.LUT P0, PT, PT, PT, UP0, 0x80, 0x0 ;  /* 0x000000000000781c */ /* 0x000fda0003f0f008 */
[----:B------:R-:W-:Y:S05]  /*0a10*/  @P0 EXIT ;  /* 0x000000000000094d */ /* 0x000fea0003800000 */
[----:B------:R-:W-:Y:S01]  /*0a20*/  ULDC.64 UR4, c[0x0][0x650] ;  /* 0x0001940000047ab9 */ /* 0x000fe20000000a00 */
[----:B------:R-:W-:Y:S01]  /*0a30*/  UMOV UR41, 0xffffffff ;  /* 0xffffffff00297882 */ /* 0x000fe20000000000 */
[----:B------:R-:W-:Y:S01]  /*0a40*/  ISETP.GE.U32.AND P0, PT, R7, UR4, PT ;  /* 0x0000000407007c0c */ /* 0x000fe2000bf06070 */
[----:B------:R-:W-:Y:S01]  /*0a50*/  UMOV UR42, 0xffffffff ;  /* 0xffffffff002a7882 */ /* 0x000fe20000000000 */
[----:B------:R-:W-:Y:S01]  /*0a60*/  UMOV UR43, 0xffffffff ;  /* 0xffffffff002b7882 */ /* 0x000fe20000000000 */
[----:B------:R-:W-:Y:S02]  /*0a70*/  PRMT R0, RZ, 0x7610, R0 ;  /* 0x00007610ff007816 */ /* 0x000fe40000000000 */
[----:B------:R-:W-:-:S13]  /*0a80*/  ISETP.GE.U32.AND.EX P0, PT, R6, UR5, PT, P0 ;  /* 0x0000000506007c0c */ /* 0x000fda000bf06100 */
[----:B------:R-:W-:Y:S05]  /*0a90*/  @P0 BRA `(.L_x_8) ;  /* 0x0000000400480947 */ /* 0x000fea0003800000 */
[----:B------:R-:W-:Y:S01]  /*0aa0*/  ULDC.64 UR16, c[0x0][0x628] ;  /* 0x00018a0000107ab9 */ /* 0x000fe20000000a00 */
[C---:B------:R-:W-:Y:S01]  /*0ab0*/  R2UR UR19, R7.reuse ;  /* 0x00000000071372ca */ /* 0x040fe200000e0000 */
[----:B------:R-:W-:Y:S01]  /*0ac0*/  ULDC UR18, c[0x0][0x630] ;  /* 0x00018c0000127ab9 */ /* 0x000fe20000000800 */
[----:B------:R-:W-:Y:S02]  /*0ad0*/  ISETP.NE.U32.AND P0, PT, RZ, UR16, PT ;  /* 0x00000010ff007c0c */ /* 0x000fe4000bf05070 */
[----:B------:R-:W-:Y:S02]  /*0ae0*/  R2UR UR4, R7 ;  /* 0x00000000070472ca */ /* 0x000fe400000e0000 */
[----:B------:R-:W-:Y:S02]  /*0af0*/  ISETP.NE.AND.EX P0, PT, RZ, UR17, PT, P0 ;  /* 0x00000011ff007c0c */ /* 0x000fe4000bf05300 */
[----:B------:R-:W-:-:S11]  /*0b00*/  R2UR UR5, R6 ;  /* 0x00000000060572ca */ /* 0x000fd600000e0000 */
[----:B------:R-:W-:Y:S05]  /*0b10*/  @!P0 BRA `(.L_x_9) ;  /* 0x0000000000308947 */ /* 0x000fea0003800000 */
[----:B------:R-:W-:Y:S01]  /*0b20*/  R2UR UR4, R7 ;  /* 0x00000000070472ca */ /* 0x000fe200000e0000 */
[----:B------:R-:W-:Y:S01]  /*0b30*/  ULDC UR9, c[0x0][0x634] ;  /* 0x00018d0000097ab9 */ /* 0x000fe20000000800 */
[----:B------:R-:W-:-:S11]  /*0b40*/  R2UR UR13, R6 ;  /* 0x00000000060d72ca */ /* 0x000fd600000e0000 */
[----:B------:R-:W-:-:S04]  /*0b50*/  UIADD3 UR9, UP0, UR4, UR9, URZ ;  /* 0x0000000904097290 */ /* 0x000fc8000ff1e03f */
[----:B------:R-:W-:-:S04]  /*0b60*/  UIADD3.X UR13, URZ, UR13, URZ, UP0, !UPT ;  /* 0x0000000d3f0d7290 */ /* 0x000fc800087fe43f */
[----:B------:R-:W-:-:S04]  /*0b70*/  UIMAD.WIDE.U32 UR4, UR13, UR16, URZ ;  /* 0x000000100d0472a5 */ /* 0x000fc8000f8e003f */
[----:B------:R-:W-:Y:S02]  /*0b80*/  UIMAD.WIDE.U32 UR6, UP0, UR9, UR17, UR4 ;  /* 0x00000011090672a5 */ /* 0x000fe4000f800004 */
[----:B------:R-:W-:Y:S02]  /*0b90*/  UIMAD.WIDE.U32 UR4, UR9, UR16, URZ ;  /* 0x00000010090472a5 */ /* 0x000fe4000f8e003f */
[----:B------:R-:W-:Y:S02]  /*0ba0*/  UIADD3.X UR15, URZ, URZ, URZ, UP0, !UPT ;  /* 0x0000003f3f0f7290 */ /* 0x000fe400087fe43f */
[----:B------:R-:W-:Y:S01]  /*0bb0*/  UIADD3 URZ, UP0, UR5, UR6, URZ ;  /* 0x00000006053f7290 */ /* 0x000fe2000ff1e03f */
[----:B------:R-:W-:-:S03]  /*0bc0*/  UMOV UR14, UR7 ;  /* 0x00000007000e7c82 */ /* 0x000fc60008000000 */
[----:B------:R-:W-:-:S12]  /*0bd0*/  UIMAD.WIDE.U32.X UR4, UR13, UR17, UR14, UP0 ;  /* 0x000000110d0472a5 */ /* 0x000fd800080e040e */
.L_x_9:
[----:B------:R-:W-:Y:S01]  /*0be0*/  USHF.R.U64 UR43, UR4, UR18, UR5 ;  /* 0x00000012042b7299 */ /* 0x000fe20008001205 */
[----:B------:R-:W-:Y:S01]  /*0bf0*/  R2UR UR7, R6 ;  /* 0x00000000060772ca */ /* 0x000fe200000e0000 */
[----:B------:R-:W-:Y:S02]  /*0c00*/  USHF.R.U32.HI UR4, URZ, UR18, UR5 ;  /* 0x000000123f047299 */ /* 0x000fe40008011605 */
[----:B------:R-:W-:Y:S01]  /*0c10*/  UIADD3 UR5, UP0, URZ, -UR43, URZ ;  /* 0x8000002b3f057290 */ /* 0x000fe2000ff1e03f */
[----:B------:R-:W-:Y:S01]  /*0c20*/  ULDC.64 UR14, c[0x0][0x620] ;  /* 0x00018800000e7ab9 */ /* 0x000fe20000000a00 */
[----:B------:R-:W-:Y:S02]  /*0c30*/  UMOV UR6, UR19 ;  /* 0x0000001300067c82 */ /* 0x000fe40008000000 */
[----:B------:R-:W-:Y:S01]  /*0c40*/  UIADD3.X UR4, URZ, ~UR4, URZ, UP0, !UPT ;  /* 0x800000043f047290 */ /* 0x000fe200087fe43f */
[----:B------:R-:W-:Y:S01]  /*0c50*/  ULDC UR9, c[0x0][0x618] ;  /* 0x0001860000097ab9 */ /* 0x000fe20000000800 */
[----:B------:R-:W-:-:S02]  /*0c60*/  UIMAD UR12, UR11, UR12, UR10 ;  /* 0x0000000c0b0c72a4 */ /* 0x000fc4000f8e020a */
[----:B------:R-:W-:Y:S02]  /*0c70*/  UIMAD UR4, UR4, UR14, URZ ;  /* 0x0000000e040472a4 */ /* 0x000fe4000f8e023f */
[----:B------:R-:W-:Y:S02]  /*0c80*/  UIMAD.WIDE.U32 UR6, UR5, UR14, UR6 ;  /* 0x0000000e050672a5 */ /* 0x000fe4000f8e0006 */
[----:B------:R-:W-:Y:S01]  /*0c90*/  UIMAD UR4, UR5, UR15, UR4 ;  /* 0x0000000f050472a4 */ /* 0x000fe2000f8e0204 */
[----:B------:R-:W-:Y:S01]  /*0ca0*/  ULDC UR10, c[0x0][0x608] ;  /* 0x00018200000a7ab9 */ /* 0x000fe20000000800 */
[----:B------:R-:W-:Y:S02]  /*0cb0*/  ULDC UR18, c[0x0][0x658] ;  /* 0x0001960000127ab9 */ /* 0x000fe40000000800 */
[----:B------:R-:W-:Y:S01]  /*0cc0*/  UIADD3 UR7, UR7, UR4, URZ ;  /* 0x0000000407077290 */ /* 0x000fe2000fffe03f */
[----:B------:R-:W-:Y:S02]  /*0cd0*/  UMOV UR11, 0xffffffff ;  /* 0xffffffff000b7882 */ /* 0x000fe40000000000 */
[----:B------:R-:W-:Y:S01]  /*0ce0*/  ULDC.64 UR4, c[0x0][0x640] ;  /* 0x0001900000047ab9 */ /* 0x000fe20000000a00 */
[----:B------:R-:W-:Y:S01]  /*0cf0*/  USHF.R.U64 UR16, UR6, UR9, UR7 ;  /* 0x0000000906107299 */ /* 0x000fe20008001207 */
[----:B------:R-:W-:Y:S01]  /*0d00*/  ISETP.NE.U32.AND P0, PT, RZ, UR4, PT ;  /* 0x00000004ff007c0c */ /* 0x000fe2000bf05070 */
[----:B------:R-:W-:-:S02]  /*0d10*/  USHF.R.U32.HI UR7, URZ, UR9, UR7 ;  /* 0x000000093f077299 */ /* 0x000fc40008011607 */
[----:B------:R-:W-:Y:S01]  /*0d20*/  USHF.L.U32 UR6, UR11, UR18, URZ ;  /* 0x000000120b067299 */ /* 0x000fe2000800063f */
[----:B------:R-:W-:Y:S01]  /*0d30*/  ISETP.NE.AND.EX P0, PT, RZ, UR5, PT, P0 ;  /* 0x00000005ff007c0c */ /* 0x000fe2000bf05300 */
[----:B------:R-:W-:Y:S02]  /*0d40*/  USHF.R.U64 UR22, UR16, UR10, UR7 ;  /* 0x0000000a10167299 */ /* 0x000fe40008001207 */
[----:B------:R-:W-:Y:S02]  /*0d50*/  USHF.R.U32.HI UR7, URZ, UR10, UR7 ;  /* 0x0000000a3f077299 */ /* 0x000fe40008011607 */
[----:B------:R-:W-:Y:S02]  /*0d60*/  UISETP.NE.AND UP1, UPT, UR45, URZ, UPT ;  /* 0x0000003f2d00728c */ /* 0x000fe4000bf25270 */
[----:B------:R-:W-:Y:S01]  /*0d70*/  USHF.R.U64 UR23, UR22, UR18, UR7 ;  /* 0x0000001216177299 */ /* 0x000fe20008001207 */
[----:B------:R-:W-:Y:S01]  /*0d80*/  ULDC UR17, c[0x0][0x600] ;  /* 0x0001800000117ab9 */ /* 0x000fe20000000800 */
[----:B------:R-:W-:-:S02]  /*0d90*/  ULOP3.LUT UR13, URZ, UR6, URZ, 0x33, !UPT ;  /* 0x000000063f0d7292 */ /* 0x000fc4000f8e333f */
[----:B------:R-:W-:Y:S02]  /*0da0*/  UIADD3 UR15, UR17, -0x1, URZ ;  /* 0xffffffff110f7890 */ /* 0x000fe4000fffe03f */
[----:B------:R-:W-:Y:S02]  /*0db0*/  USEL UR12, UR8, UR12, !UP1 ;  /* 0x0000000c080c7287 */ /* 0x000fe4000c800000 */
[----:B------:R-:W-:Y:S01]  /*0dc0*/  USHF.R.U32.HI UR7, URZ, UR18, UR7 ;  /* 0x000000123f077299 */ /* 0x000fe20008011607 */
[----:B------:R-:W-:Y:S01]  /*0dd0*/  ULDC UR19, c[0x0][0x648] ;  /* 0x0001920000137ab9 */ /* 0x000fe20000000800 */
[----:B------:R-:W-:Y:S01]  /*0de0*/  ULDC UR20, c[0x0][0x638] ;  /* 0x00018e0000147ab9 */ /* 0x000fe20000000800 */
[----:B------:R-:W-:Y:S01]  /*0df0*/  UMOV UR21, 0x1 ;  /* 0x0000000100157882 */ /* 0x000fe20000000000 */
[----:B------:R-:W-:Y:S01]  /*0e00*/  UMOV UR6, UR23 ;  /* 0x0000001700067c82 */ /* 0x000fe20008000000 */
[----:B------:R-:W-:Y:S07]  /*0e10*/  @!P0 BRA `(.L_x_10) ;  /* 0x0000000000308947 */ /* 0x000fee0003800000 */
[----:B------:R-:W-:Y:S02]  /*0e20*/  ULDC UR10, c[0x0][0x64c] ;  /* 0x00019300000a7ab9 */ /* 0x000fe40000000800 */
        /* <DEDUP_REMOVED lines=8> */
[----:B------:R-:W-:-:S07]  /*0eb0*/  UIMAD.WIDE.U32.X UR4, UR14, UR5, UR10, UP0 ;  /* 0x000000050e0472a5 */ /* 0x000fce00080e040a */
[----:B------:R-:W-:Y:S01]  /*0ec0*/  UMOV UR6, UR4 ;  /* 0x0000000400067c82 */ /* 0x000fe20008000000 */
[----:B------:R-:W-:-:S05]  /*0ed0*/  UMOV UR7, UR5 ;  /* 0x0000000500077c82 */ /* 0x000fca0008000000 */
.L_x_10:
[----:B------:R-:W-:Y:S01]  /*0ee0*/  USHF.R.U64 UR5, UR6, UR19, UR7 ;  /* 0x0000001306057299 */ /* 0x000fe20008001207 */
[----:B------:R-:W-:Y:S01]  /*0ef0*/  IMAD.MOV.U32 R0, RZ, RZ, 0x1 ;  /* 0x00000001ff007424 */ /* 0x000fe200078e00ff */
[----:B------:R-:W-:Y:S02]  /*0f00*/  USHF.L.U32 UR4, UR21, UR18, URZ ;  /* 0x0000001215047299 */ /* 0x000fe4000800063f */
[----:B------:R-:W-:Y:S02]  /*0f10*/  ULOP3.LUT UR13, UR22, UR13, URZ, 0xc0, !UPT ;  /* 0x0000000d160d7292 */ /* 0x000fe4000f8ec03f */
[----:B------:R-:W-:Y:S02]  /*0f20*/  UIADD3 UR6, -UR5, URZ, URZ ;  /* 0x0000003f05067290 */ /* 0x000fe4000fffe13f */
[----:B------:R-:W-:Y:S02]  /*0f30*/  UIMAD UR13, UR4, UR5, UR13 ;  /* 0x00000005040d72a4 */ /* 0x000fe4000f8e020d */
[----:B------:R-:W-:-:S02]  /*0f40*/  ULOP3.LUT UR15, UR16, UR15, URZ, 0xc0, !UPT ;  /* 0x0000000f100f7292 */ /* 0x000fc4000f8ec03f */
[----:B------:R-:W-:Y:S01]  /*0f50*/  UIMAD UR4, UR6, UR20, UR23 ;  /* 0x00000014060472a4 */ /* 0x000fe2000f8e0217 */
[----:B------:R-:W-:Y:S01]  /*0f60*/  ULDC UR5, c[0x0][0x610] ;  /* 0x0001840000057ab9 */ /* 0x000fe20000000800 */
[----:B------:R-:W-:Y:S02]  /*0f70*/  UISETP.NE.AND UP0, UPT, UR45, URZ, UPT ;  /* 0x0000003f2d00728c */ /* 0x000fe4000bf05270 */
[----:B------:R-:W-:Y:S02]  /*0f80*/  UIMAD UR12, UR13, UR5, UR12 ;  /* 0x000000050d0c72a4 */ /* 0x000fe4000f8e020c */
[----:B------:R-:W-:-:S04]  /*0f90*/  UIMAD UR4, UR4, UR17, UR15 ;  /* 0x00000011040472a4 */ /* 0x000fc8000f8e020f */
[----:B------:R-:W-:Y:S02]  /*0fa0*/  USEL UR42, UR4, UR12, !UP0 ;  /* 0x0000000c042a7287 */ /* 0x000fe4000c000000 */
[----:B------:R-:W-:-:S12]  /*0fb0*/  USEL UR41, UR12, UR4, !UP0 ;  /* 0x000000040c297287 */ /* 0x000fd8000c000000 */
.L_x_8:
[----:B------:R-:W-:-:S08]  /*0fc0*/  NOP ;  /* 0x0000000000007918 */ /* 0x000fd00000000000 */
[----:B------:R-:W1:Y:S02]  /*0fd0*/  USETMAXREG.TRY_ALLOC.CTAPOOL UP0, 0xf0 ;  /* 0x000000f0000079c8 */ /* 0x000e640008000600 */
[----:B-1----:R-:W-:-:S13]  /*0fe0*/  PLOP3.LUT P0, PT, PT, PT, UP0, 0x80, 0x0 ;  /* 0x000000000000781c */ /* 0x002fda0003f0f008 */
[----:B------:R-:W-:Y:S05]  /*0ff0*/  @!P0 BRA `(.L_x_8) ;  /* 0xfffffffc00f08947 */ /* 0x000fea000383ffff */
[----:B------:R-:W-:Y:S01]  /*1000*/  ULDC.64 UR4, c[0x0][0x598] ;  /* 0x0001660000047ab9 */ /* 0x000fe20000000a00 */
[----:B------:R-:W-:Y:S01]  /*1010*/  ULDC.64 UR36, c[0x0][0x208] ;  /* 0x0000820000247ab9 */ /* 0x000fe20000000a00 */
[----:B------:R-:W-:-:S04]  /*1020*/  ISETP.NE.U32.AND P0, PT, RZ, UR4, PT ;  /* 0x00000004ff007c0c */ /* 0x000fc8000bf05070 */
[----:B------:R-:W-:-:S13]  /*1030*/  ISETP.NE.AND.EX P0, PT, RZ, UR5, PT, P0 ;  /* 0x00000005ff007c0c */ /* 0x000fda000bf05300 */
[----:B------:R-:W-:Y:S05]  /*1040*/  @!P0 BRA `(.L_x_11) ;  /* 0x00000000001c8947 */ /* 0x000fea0003800000 */
[----:B------:R-:W1:Y:S02]  /*1050*/  LDC.64 R2, c[0x0][0x598] ;  /* 0x00016600ff027b82 */ /* 0x000e640000000a00 */
[----:B-1----:R-:W2:Y:S02]  /*1060*/  LDG.E.64 R2, desc[UR36][R2.64] ;  /* 0x0000002402027981 */ /* 0x002ea4000c1e1b00 */
[----:B--2---:R-:W-:-:S04]  /*1070*/  ISETP.NE.U32.AND P0, PT, R2, RZ, PT ;  /* 0x000000ff0200720c */ /* 0x004fc80003f05070 */
[----:B------:R-:W-:-:S13]  /*1080*/  ISETP.NE.AND.EX P0, PT, R3, RZ, PT, P0 ;  /* 0x000000ff0300720c */ /* 0x000fda0003f05300 */
[----:B------:R-:W-:Y:S05]  /*1090*/  @!P0 BRA `(.L_x_11) ;  /* 0x0000000000088947 */ /* 0x000fea0003800000 */
[----:B------:R1:W5:Y:S01]  /*10a0*/  LD.E R2, desc[UR36][R2.64] ;  /* 0x0000002402027980 */ /* 0x000362000c101900 */
[----:B------:R-:W-:Y:S05]  /*10b0*/  BRA `(.L_x_12) ;  /* 0x0000000000247947 */ /* 0x000fea0003800000 */
.L_x_11:
[----:B------:R-:W-:Y:S02]  /*10c0*/  ULDC.64 UR4, c[0x0][0x588] ;  /* 0x0001620000047ab9 */ /* 0x000fe40000000a00 */
[----:B------:R-:W-:-:S04]  /*10d0*/  ISETP.NE.U32.AND P0, PT, RZ, UR4, PT ;  /* 0x00000004ff007c0c */ /* 0x000fc8000bf05070 */
[----:B------:R-:W-:-:S13]  /*10e0*/  ISETP.NE.AND.EX P0, PT, RZ, UR5, PT, P0 ;  /* 0x00000005ff007c0c */ /* 0x000fda000bf05300 */
[----:B------:R-:W-:Y:S05]  /*10f0*/  @!P0 BRA `(.L_x_13) ;  /* 0x00000000000c8947 */ /* 0x000fea0003800000 */
[----:B------:R-:W1:Y:S02]  /*1100*/  LDC.64 R2, c[0x0][0x588] ;  /* 0x00016200ff027b82 */ /* 0x000e640000000a00 */
[----:B-1----:R2:W5:Y:S01]  /*1110*/  LDG.E R2, desc[UR36][R2.64] ;  /* 0x0000002402027981 */ /* 0x002562000c1e1900 */
[----:B------:R-:W-:Y:S05]  /*1120*/  BRA `(.L_x_12) ;  /* 0x0000000000087947 */ /* 0x000fea0003800000 */
.L_x_13:
[----:B------:R-:W-:Y:S02]  /*1130*/  ULDC UR4, c[0x0][0x580] ;  /* 0x0001600000047ab9 */ /* 0x000fe40000000800 */
[----:B------:R-:W-:-:S07]  /*1140*/  IMAD.U32 R2, RZ, RZ, UR4 ;  /* 0x00000004ff027e24 */ /* 0x000fce000f8e00ff */
.L_x_12:
[----:B------:R-:W-:Y:S02]  /*1150*/  ULDC.64 UR4, c[0x0][0x5a0] ;  /* 0x0001680000047ab9 */ /* 0x000fe40000000a00 */
[----:B------:R-:W-:-:S04]  /*1160*/  ISETP.NE.U32.AND P0, PT, RZ, UR4, PT ;  /* 0x00000004ff007c0c */ /* 0x000fc8000bf05070 */
[----:B------:R-:W-:-:S13]  /*1170*/  ISETP.NE.AND.EX P0, PT, RZ, UR5, PT, P0 ;  /* 0x00000005ff007c0c */ /* 0x000fda000bf05300 */
[----:B------:R-:W-:Y:S05]  /*1180*/  @!P0 BRA `(.L_x_14) ;  /* 0x00000000001c8947 */ /* 0x000fea0003800000 */
[----:B------:R-:W3:Y:S02]  /*1190*/  LDC.64 R4, c[0x0][0x5a0] ;  /* 0x00016800ff047b82 */ /* 0x000ee40000000a00 */
[----:B---3--:R-:W3:Y:S02]  /*11a0*/  LDG.E.64 R4, desc[UR36][R4.64] ;  /* 0x0000002404047981 */ /* 0x008ee4000c1e1b00 */
[----:B---3--:R-:W-:-:S04]  /*11b0*/  ISETP.NE.U32.AND P0, PT, R4, RZ, PT ;  /* 0x000000ff0400720c */ /* 0x008fc80003f05070 */
[----:B------:R-:W-:-:S13]  /*11c0*/  ISETP.NE.AND.EX P0, PT, R5, RZ, PT, P0 ;  /* 0x000000ff0500720c */ /* 0x000fda0003f05300 */
[----:B------:R-:W-:Y:S05]  /*11d0*/  @!P0 BRA `(.L_x_14) ;  /* 0x0000000000088947 */ /* 0x000fea0003800000 */
[----:B------:R3:W5:Y:S01]  /*11e0*/  LD.E R16, desc[UR36][R4.64] ;  /* 0x0000002404107980 */ /* 0x000762000c101900 */
[----:B------:R-:W-:Y:S05]  /*11f0*/  BRA `(.L_x_15) ;  /* 0x0000000000247947 */ /* 0x000fea0003800000 */
.L_x_14:
[----:B------:R-:W-:Y:S02]  /*1200*/  ULDC.64 UR4, c[0x0][0x590] ;  /* 0x0001640000047ab9 */ /* 0x000fe40000000a00 */
[----:B------:R-:W-:-:S04]  /*1210*/  ISETP.NE.U32.AND P0, PT, RZ, UR4, PT ;  /* 0x00000004ff007c0c */ /* 0x000fc8000bf05070 */
[----:B------:R-:W-:-:S13]  /*1220*/  ISETP.NE.AND.EX P0, PT, RZ, UR5, PT, P0 ;  /* 0x00000005ff007c0c */ /* 0x000fda000bf05300 */
[----:B------:R-:W-:Y:S05]  /*1230*/  @!P0 BRA `(.L_x_16) ;  /* 0x00000000000c8947 */ /* 0x000fea0003800000 */
[----:B------:R-:W3:Y:S02]  /*1240*/  LDC.64 R4, c[0x0][0x590] ;  /* 0x00016400ff047b82 */ /* 0x000ee40000000a00 */
[----:B---3--:R4:W5:Y:S01]  /*1250*/  LDG.E R16, desc[UR36][R4.64] ;  /* 0x0000002404107981 */ /* 0x008962000c1e1900 */
[----:B------:R-:W-:Y:S05]  /*1260*/  BRA `(.L_x_15) ;  /* 0x0000000000087947 */ /* 0x000fea0003800000 */
.L_x_16:
[----:B------:R-:W-:Y:S02]  /*1270*/  ULDC UR4, c[0x0][0x584] ;  /* 0x0001610000047ab9 */ /* 0x000fe40000000800 */
[----:B------:R-:W-:-:S07]  /*1280*/  IMAD.U32 R16, RZ, RZ, UR4 ;  /* 0x00000004ff107e24 */ /* 0x000fce000f8e00ff */
.L_x_15:
[----:B------:R-:W-:-:S13]  /*1290*/  LOP3.LUT P0, RZ, R0, 0xff, RZ, 0xc0, !PT ;  /* 0x000000ff00ff7812 */ /* 0x000fda000780c0ff */
[----:B------:R-:W-:Y:S05]  /*12a0*/  @!P0 EXIT ;  /* 0x000000000000894d */ /* 0x000fea0003800000 */
[----:B------:R-:W-:Y:S01]  /*12b0*/  ULDC UR4, c[0x0][0x28c] ;  /* 0x0000a30000047ab9 */ /* 0x000fe20000000800 */
[----:B------:R-:W-:Y:S01]  /*12c0*/  UMOV UR38, URZ ;  /* 0x0000003f00267c82 */ /* 0x000fe20008000000 */
[----:B------:R-:W-:Y:S01]  /*12d0*/  UIADD3 UR4, UR4, 0x1f, URZ ;  /* 0x0000001f04047890 */ /* 0x000fe2000fffe03f */
[----:B------:R-:W-:-:S03]  /*12e0*/  UMOV UR39, URZ ;  /* 0x0000003f00277c82 */ /* 0x000fc60008000000 */
[----:B------:R-:W-:-:S04]  /*12f0*/  USHF.R.S32.HI UR5, URZ, 0x1f, UR4 ;  /* 0x0000001f3f057899 */ /* 0x000fc80008011404 */
[----:B------:R-:W-:-:S04]  /*1300*/  ULEA.HI UR5, UR5, UR4, URZ, 0x5 ;  /* 0x0000000405057291 */ /* 0x000fc8000f8f283f */
[----:B------:R-:W-:-:S12]  /*1310*/  USHF.R.S32.HI UR44, URZ, 0x5, UR5 ;  /* 0x000000053f2c7899 */ /* 0x000fd80008011405 */
.L_x_546:
[----:B------:R-:W0:Y:S01]  /*1320*/  S2R R0, SR_TID.X ;  /* 0x0000000000007919 */ /* 0x000e220000002100 */
[----:B------:R-:W1:Y:S01]  /*1330*/  S2UR UR7, SR_CgaCtaId ;  /* 0x00000000000779c3 */ /* 0x000e620000008800 */
[----:B------:R-:W-:Y:S02]  /*1340*/  UMOV UR6, 0x400 ;  /* 0x0000040000067882 */ /* 0x000fe40000000000 */
[----:B-1----:R-:W-:Y:S01]  /*1350*/  ULEA UR6, UR7, UR6, 0x18 ;  /* 0x0000000607067291 */ /* 0x002fe2000f8ec03f */
[----:B0-----:R-:W-:-:S04]  /*1360*/  LOP3.LUT R0, R0, 0x80, RZ, 0xc0, !PT ;  /* 0x0000008000007812 */ /* 0x001fc800078ec0ff */
[----:B------:R-:W-:-:S06]  /*1370*/  SHF.R.U32.HI R0, RZ, 0x7, R0 ;  /* 0x00000007ff007819 */ /* 0x000fcc0000011600 */
[----:B------:R-:W0:Y:S02]  /*1380*/  SHFL.IDX PT, R0, R0, RZ, 0x1f ;  /* 0x00001fff00007589 */ /* 0x000e2400000e0000 */
[----:B0-----:R-:W-:-:S13]  /*1390*/  R2UR UR4, R0 ;  /* 0x00000000000472ca */ /* 0x001fda00000e0000 */
[----:B------:R-:W-:-:S04]  /*13a0*/  ULEA.HI UR5, UR4, UR4, URZ, 0x1 ;  /* 0x0000000404057291 */ /* 0x000fc8000f8f083f */
[----:B------:R-:W-:-:S04]  /*13b0*/  ULOP3.LUT UR5, UR5, 0x7fffe, URZ, 0xc0, !UPT ;  /* 0x0007fffe05057892 */ /* 0x000fc8000f8ec03f */
[----:B------:R-:W-:-:S03]  /*13c0*/  UIADD3 UR5, UR4, -UR5, URZ ;  /* 0x8000000504057290 */ /* 0x000fc6000fffe03f */
[----:B------:R-:W-:Y:S01]  /*13d0*/  ULDC UR4, c[0x0][0x28c] ;  /* 0x0000a30000047ab9 */ /* 0x000fe20000000800 */
[----:B------:R-:W-:Y:S01]  /*13e0*/  ULEA UR5, UR5, UR6, 0xd ;  /* 0x0000000605057291 */ /* 0x000fe2000f8e683f */
[----:B------:R-:W-:-:S03]  /*13f0*/  ISETP.LT.AND P0, PT, RZ, UR4, PT ;  /* 0x00000004ff007c0c */ /* 0x000fc6000bf01270 */
[----:B------:R-:W-:-:S04]  /*1400*/  UIADD3 UR5, UR5, 0x100, URZ ;  /* 0x0000010005057890 */ /* 0x000fc8000fffe03f */
[----:B------:R-:W-:-:S04]  /*1410*/  USHF.R.U32.HI UR5, URZ, 0x4, UR5 ;  /* 0x000000043f057899 */ /* 0x000fc80008011605 */
[----:B------:R-:W-:Y:S02]  /*1420*/  ULOP3.LUT UR46, UR5, 0x3fff, URZ, 0xc0, !UPT ;  /* 0x00003fff052e7892 */ /* 0x000fe4000f8ec03f */
[----:B--23--:R-:W-:Y:S10]  /*1430*/  @P0 BRA `(.L_x_17) ;  /* 0x0000000000400947 */ /* 0x00cff40003800000 */
[----:B------:R-:W-:Y:S01]  /*1440*/  MOV R0, 0x0 ;  /* 0x0000000000007802 */ /* 0x000fe20000000f00 */
[----:B------:R-:W-:Y:S01]  /*1450*/  ULDC.64 UR4, c[0x4][0x68] ;  /* 0x01001a0000047ab9 */ /* 0x000fe20000000a00 */
[----:B------:R-:W-:Y:S01]  /*1460*/  ULDC.64 UR6, c[0x4][0x8] ;  /* 0x0100020000067ab9 */ /* 0x000fe20000000a00 */
[----:B---34-:R-:W-:Y:S01]  /*1470*/  IMAD.U32 R4, RZ, RZ, UR4 ;  /* 0x00000004ff047e24 */ /* 0x018fe2000f8e00ff */
[----:B------:R0:W1:Y:S01]  /*1480*/  LDC.64 R14, c[0x4][R0] ;  /* 0x01000000000e7b82 */ /* 0x0000620000000a00 */
[----:B------:R-:W-:Y:S01]  /*1490*/  IMAD.U32 R5, RZ, RZ, UR5 ;  /* 0x00000005ff057e24 */ /* 0x000fe2000f8e00ff */
[----:B------:R-:W-:Y:S01]  /*14a0*/  ULDC.64 UR4, c[0x4][0x70] ;  /* 0x01001c0000047ab9 */ /* 0x000fe20000000a00 */
[----:B------:R-:W-:Y:S01]  /*14b0*/  IMAD.U32 R10, RZ, RZ, UR6 ;  /* 0x00000006ff0a7e24 */ /* 0x000fe2000f8e00ff */
[----:B------:R-:W-:Y:S01]  /*14c0*/  MOV R8, 0x1e1 ;  /* 0x000001e100087802 */ /* 0x000fe20000000f00 */
[----:B------:R-:W-:Y:S02]  /*14d0*/  IMAD.U32 R6, RZ, RZ, UR4 ;  /* 0x00000004ff067e24 */ /* 0x000fe4000f8e00ff */
[----:B------:R-:W-:-:S02]  /*14e0*/  IMAD.U32 R7, RZ, RZ, UR5 ;  /* 0x00000005ff077e24 */ /* 0x000fc4000f8e00ff */
[----:B------:R-:W-:Y:S02]  /*14f0*/  IMAD.U32 R11, RZ, RZ, UR7 ;  /* 0x00000007ff0b7e24 */ /* 0x000fe4000f8e00ff */
[----:B------:R-:W-:Y:S02]  /*1500*/  IMAD.MOV.U32 R12, RZ, RZ, 0x1 ;  /* 0x00000001ff0c7424 */ /* 0x000fe400078e00ff */
[----:B0-----:R-:W-:-:S07]  /*1510*/  IMAD.MOV.U32 R13, RZ, RZ, RZ ;  /* 0x000000ffff0d7224 */ /* 0x001fce00078e00ff */
[----:B------:R-:W-:-:S07]  /*1520*/  LEPC R20, `(.L_x_17) ;  /* 0x000000001014794e */ /* 0x000fce0000000000 */
[----:B-12--5:R-:W-:Y:S05]  /*1530*/  CALL.ABS.NOINC R14 ;  /* 0x000000000e007343 */ /* 0x026fea0003c00000 */
.L_x_17:
[----:B------:R-:W-:-:S06]  /*1540*/  ULOP3.LUT UR4, UR40, 0x1, URZ, 0xfc, !UPT ;  /* 0x0000000128047892 */ /* 0x000fcc000f8efc3f */
[----:B------:R-:W-:-:S05]  /*1550*/  IMAD.U32 R0, RZ, RZ, UR4 ;  /* 0x00000004ff007e24 */ /* 0x000fca000f8e00ff */
[----:B------:R-:W-:-:S13]  /*1560*/  ISETP.NE.AND P0, PT, R0, 0x3, PT ;  /* 0x000000030000780c */ /* 0x000fda0003f05270 */
[----:B------:R-:W-:Y:S05]  /*1570*/  @!P0 BRA `(.L_x_18) ;  /* 0x0000000000048947 */ /* 0x000fea0003800000 */
[----:B------:R-:W-:Y:S01]  /*1580*/  BPT.TRAP 0x1 ;  /* 0x000000040000795c */ /* 0x000fe20000300000 */
.L_x_18:
[----:B------:R-:W0:Y:S01]  /*1590*/  S2UR UR5, SR_CgaCtaId ;  /* 0x00000000000579c3 */ /* 0x000e220000008800 */
[----:B------:R-:W-:Y:S01]  /*15a0*/  UMOV UR4, 0x400 ;  /* 0x0000040000047882 */ /* 0x000fe20000000000 */
[----:B--2---:R-:W-:Y:S02]  /*15b0*/  IMAD.U32 R3, RZ, RZ, UR38 ;  /* 0x00000026ff037e24 */ /* 0x004fe4000f8e00ff */
[----:B---34-:R-:W-:-:S03]  /*15c0*/  IMAD.U32 R5, RZ, RZ, UR39 ;  /* 0x00000027ff057e24 */ /* 0x018fc6000f8e00ff */
[----:B------:R-:W-:Y:S01]  /*15d0*/  SHF.L.U32 R3, R3, 0x1f, RZ ;  /* 0x0000001f03037819 */ /* 0x000fe200000006ff */
[----:B0-----:R-:W-:-:S06]  /*15e0*/  ULEA UR4, UR5, UR4, 0x18 ;  /* 0x0000000405047291 */ /* 0x001fcc000f8ec03f */
[----:B------:R-:W-:-:S04]  /*15f0*/  IMAD.U32 R0, RZ, RZ, UR4 ;  /* 0x00000004ff007e24 */ /* 0x000fc8000f8e00ff */
[----:B------:R-:W-:-:S04]  /*1600*/  IMAD R4, R5, 0x8, R0 ;  /* 0x0000000805047824 */ /* 0x000fc800078e0200 */
[----:B------:R0:W1:Y:S01]  /*1610*/  SYNCS.PHASECHK.TRANS64.TRYWAIT P1, [R4+URZ], R3 ;  /* 0x00000003040075a7 */ /* 0x000062000802017f */
[----:B------:R-:W-:Y:S05]  /*1620*/  @!P0 BRA `(.L_x_19) ;  /* 0x0000000000048947 */ /* 0x000fea0003800000 */
[----:B------:R-:W-:Y:S01]  /*1630*/  BPT.TRAP 0x1 ;  /* 0x000000040000795c */ /* 0x000fe20000300000 */
.L_x_19:
[----:B-1----:R-:W-:Y:S05]  /*1640*/  @P1 BRA `(.L_x_20) ;  /* 0x0000000000081947 */ /* 0x002fea0003800000 */
[----:B------:R-:W1:Y:S02]  /*1650*/  SYNCS.PHASECHK.TRANS64.TRYWAIT P1, [R4+URZ], R3 ;  /* 0x00000003040075a7 */ /* 0x000e64000802017f */
[----:B-1----:R-:W-:Y:S05]  /*1660*/  @!P1 BRA `(.L_x_21) ;  /* 0x0000019800bc9947 */ /* 0x002fea0003800000 */
.L_x_20:
[----:B------:R-:W-:-:S04]  /*1670*/  UISETP.LT.AND UP0, UPT, UR44, 0x1, UPT ;  /* 0x000000012c00788c */ /* 0x000fc8000bf01270 */
[----:B------:R-:W-:-:S06]  /*1680*/  USEL UR4, UR44, 0x1, UP0 ;  /* 0x000000012c047887 */ /* 0x000fcc0008000000 */
[----:B01----:R-:W-:Y:S01]  /*1690*/  IMAD.U32 R3, RZ, RZ, UR4 ;  /* 0x00000004ff037e24 */ /* 0x003fe2000f8e00ff */
[----:B------:R-:W-:Y:S05]  /*16a0*/  WARPSYNC.ALL ;  /* 0x0000000000007948 */ /* 0x000fea0003800000 */
[----:B------:R-:W-:-:S04]  /*16b0*/  IADD3 R3, -R3, UR44, RZ ;  /* 0x0000002c03037c10 */ /* 0x000fc8000fffe1ff */
[----:B------:R-:W-:Y:S02]  /*16c0*/  ISETP.GE.AND P1, PT, R3, 0x1, PT ;  /* 0x000000010300780c */ /* 0x000fe40003f26270 */
[----:B------:R-:W-:Y:S01]  /*16d0*/  R2UR UR4, R0 ;  /* 0x00000000000472ca */ /* 0x000fe200000e0000 */
[----:B------:R-:W-:Y:S01]  /*16e0*/  WARPGROUP.ARRIVE ;  /* 0x00000000000079c5 */ /* 0x000fe20000000000 */
[----:B------:R-:W-:Y:S01]  /*16f0*/  UMOV UR9, 0x40000040 ;  /* 0x4000004000097882 */ /* 0x000fe20000000000 */
[----:B------:R-:W-:Y:S01]  /*1700*/  UMOV UR11, 0x40000040 ;  /* 0x40000040000b7882 */ /* 0x000fe20000000000 */
[----:B------:R0:W-:Y:S04]  /*1710*/  STL [R1+0x2d0], R17 ;  /* 0x0002d01101007387 */ /* 0x0001e80000100800 */
[----:B-----5:R1:W-:Y:S04]  /*1720*/  STL [R1+0x2cc], R16 ;  /* 0x0002cc1001007387 */ /* 0x0203e80000100800 */
[----:B------:R2:W-:Y:S01]  /*1730*/  STL [R1+0x2c8], R3 ;  /* 0x0002c80301007387 */ /* 0x0005e20000100800 */
[----:B------:R-:W-:-:S03]  /*1740*/  UIADD3 UR4, UR4, 0x18100, URZ ;  /* 0x0001810004047890 */ /* 0x000fc6000fffe03f */
[----:B------:R3:W-:Y:S01]  /*1750*/  STL [R1+0x2c4], R2 ;  /* 0x0002c40201007387 */ /* 0x0007e20000100800 */
[----:B------:R-:W-:-:S03]  /*1760*/  USHF.R.U32.HI UR4, URZ, 0x4, UR4 ;  /* 0x000000043f047899 */ /* 0x000fc60008011604 */
[----:B------:R4:W-:Y:S01]  /*1770*/  STL [R1+0x2d4], R0 ;  /* 0x0002d40001007387 */ /* 0x0009e20000100800 */
[----:B------:R-:W-:Y:S02]  /*1780*/  ULOP3.LUT UR5, UR4, 0x3fff, URZ, 0xc0, !UPT ;  /* 0x00003fff04057892 */ /* 0x000fe4000f8ec03f */
[----:B------:R-:W-:Y:S02]  /*1790*/  ULOP3.LUT UR4, UR46, 0x10000, URZ, 0xfc, !UPT ;  /* 0x000100002e047892 */ /* 0x000fe4000f8efc3f */
[----:B------:R-:W-:Y:S02]  /*17a0*/  ULOP3.LUT UR5, UR5, 0x10000, URZ, 0xfc, !UPT ;  /* 0x0001000005057892 */ /* 0x000fe4000f8efc3f */
[----:B------:R-:W-:Y:S02]  /*17b0*/  ULEA UR6, UR39, UR4, 0xb ;  /* 0x0000000427067291 */ /* 0x000fe4000f8e583f */
[----:B------:R-:W-:-:S05]  /*17c0*/  ULEA UR7, UR39, UR5, 0xb ;  /* 0x0000000527077291 */ /* 0x000fca000f8e583f */
[----:B------:R-:W-:Y:S02]  /*17d0*/  UMOV UR8, UR6 ;  /* 0x0000000600087c82 */ /* 0x000fe40008000000 */
[----:B------:R-:W-:Y:S02]  /*17e0*/  UMOV UR10, UR7 ;  /* 0x00000007000a7c82 */ /* 0x000fe40008000000 */
[----:B------:R-:W-:Y:S01]  /*17f0*/  HGMMA.64x256x8.F32.TF32 R24, gdesc[UR8], RZ, !UPT, gsb0 ;  /* 0x07e00000081879f0 */ /* 0x000fe2000c0028ff */
[----:B------:R-:W-:Y:S01]  /*1800*/  UIADD3 UR8, UR6, 0x400, URZ ;  /* 0x0000040006087890 */ /* 0x000fe2000fffe03f */
[----:B------:R-:W-:Y:S01]  /*1810*/  UMOV UR9, 0x40000040 ;  /* 0x4000004000097882 */ /* 0x000fe20000000000 */
[----:B------:R-:W-:Y:S02]  /*1820*/  WARPGROUP.DEPBAR.LE gsb0, 0x0 ;  /* 0x00008000000079c5 */ /* 0x000fe40000010000 */
[----:B------:R-:W-:Y:S01]  /*1830*/  STL.64 [R1], R24 ;  /* 0x0000001801007387 */ /* 0x000fe20000100a00 */
[----:B------:R-:W-:Y:S01]  /*1840*/  IMAD.MOV.U32 R235, RZ, RZ, R46 ;  /* 0x000000ffffeb7224 */ /* 0x000fe200078e002e */
[----:B------:R-:W-:Y:S01]  /*1850*/  MOV R231, R50 ;  /* 0x0000003200e77202 */ /* 0x000fe20000000f00 */
[----:B------:R-:W-:Y:S01]  /*1860*/  IMAD.MOV.U32 R234, RZ, RZ, R47 ;  /* 0x000000ffffea7224 */ /* 0x000fe200078e002f */
[----:B------:R-:W-:Y:S01]  /*1870*/  STL.64 [R1+0x8], R26 ;  /* 0x0000081a01007387 */ /* 0x000fe20000100a00 */
        /* <DEDUP_REMOVED lines=28> */
[----:B------:R-:W-:-:S02]  /*1a40*/  IMAD.MOV.U32 R217, RZ, RZ, R64 ;  /* 0x000000ffffd97224 */ /* 0x000fc400078e0040 */
[----:B------:R-:W-:Y:S01]  /*1a50*/  IMAD.MOV.U32 R216, RZ, RZ, R65 ;  /* 0x000000ffffd87224 */ /* 0x000fe200078e0041 */
[----:B------:R-:W-:Y:S01]  /*1a60*/  STL.64 [R1+0x48], R42 ;  /* 0x0000482a01007387 */ /* 0x000fe20000100a00 */
[----:B------:R-:W-:Y:S02]  /*1a70*/  IMAD.MOV.U32 R215, RZ, RZ, R66 ;  /* 0x000000ffffd77224 */ /* 0x000fe400078e0042 */
[----:B------:R-:W-:Y:S01]  /*1a80*/  IMAD.MOV.U32 R214, RZ, RZ, R67 ;  /* 0x000000ffffd67224 */ /* 0x000fe200078e0043 */
[----:B------:R4:W-:Y:S01]  /*1a90*/  STL.64 [R1+0x50], R44 ;  /* 0x0000502c01007387 */ /* 0x0009e20000100a00 */
[----:B------:R-:W-:Y:S02]  /*1aa0*/  IMAD.MOV.U32 R213, RZ, RZ, R68 ;  /* 0x000000ffffd57224 */ /* 0x000fe400078e0044 */
[----:B------:R-:W-:Y:S01]  /*1ab0*/  IMAD.MOV.U32 R153, RZ, RZ, R69 ;  /* 0x000000ffff997224 */ /* 0x000fe200078e0045 */
[----:B------:R-:W-:Y:S01]  /*1ac0*/  STL [R1+0x588], R152 ;  /* 0x0005889801007387 */ /* 0x000fe20000100800 */
[----:B------:R-:W-:-:S02]  /*1ad0*/  IMAD.MOV.U32 R154, RZ, RZ, R70 ;  /* 0x000000ffff9a7224 */ /* 0x000fc400078e0046 */
[----:B------:R-:W-:Y:S02]  /*1ae0*/  IMAD.MOV.U32 R155, RZ, RZ, R71 ;  /* 0x000000ffff9b7224 */ /* 0x000fe400078e0047 */
[----:B------:R-:W-:Y:S02]  /*1af0*/  IMAD.MOV.U32 R156, RZ, RZ, R72 ;  /* 0x000000ffff9c7224 */ /* 0x000fe400078e0048 */
[----:B------:R-:W-:Y:S02]  /*1b00*/  IMAD.MOV.U32 R157, RZ, RZ, R73 ;  /* 0x000000ffff9d7224 */ /* 0x000fe400078e0049 */
[----:B------:R-:W-:Y:S02]  /*1b10*/  IMAD.MOV.U32 R158, RZ, RZ, R74 ;  /* 0x000000ffff9e7224 */ /* 0x000fe400078e004a */
[----:B------:R-:W-:Y:S02]  /*1b20*/  IMAD.MOV.U32 R159, RZ, RZ, R75 ;  /* 0x000000ffff9f7224 */ /* 0x000fe400078e004b */
        /* <DEDUP_REMOVED lines=54> */
[----:B0-----:R-:W-:-:S02]  /*1e90*/  IMAD.MOV.U32 R17, RZ, RZ, R135 ;  /* 0x000000ffff117224 */ /* 0x001fc400078e0087 */
[----:B-1----:R-:W-:Y:S02]  /*1ea0*/  IMAD.MOV.U32 R16, RZ, RZ, R136 ;  /* 0x000000ffff107224 */ /* 0x002fe400078e0088 */
        /* <DEDUP_REMOVED lines=11> */
[----:B--2---:R-:W-:Y:S02]  /*1f60*/  IMAD.MOV.U32 R3, RZ, RZ, R149 ;  /* 0x000000ffff037224 */ /* 0x004fe400078e0095 */
[----:B---3--:R-:W-:Y:S02]  /*1f70*/  IMAD.MOV.U32 R2, RZ, RZ, R150 ;  /* 0x000000ffff027224 */ /* 0x008fe400078e0096 */
[----:B----4-:R-:W-:Y:S02]  /*1f80*/  IMAD.MOV.U32 R0, RZ, RZ, R151 ;  /* 0x000000ffff007224 */ /* 0x010fe400078e0097 */
[----:B------:R-:W-:-:S06]  /*1f90*/  WARPGROUP.ARRIVE ;  /* 0x00000000000079c5 */ /* 0x000fcc0000000000 */
[----:B------:R-:W-:Y:S03]  /*1fa0*/  HGMMA.64x256x8.F32.TF32 R24, gdesc[UR8], RZ, !UPT, gsb0 ;  /* 0x07e00000081879f0 */ /* 0x000fe6000c0028ff */
[----:B------:R-:W-:Y:S02]  /*1fb0*/  WARPGROUP.DEPBAR.LE gsb0, 0x0 ;  /* 0x00008000000079c5 */ /* 0x000fe40000010000 */
[----:B------:R-:W-:Y:S04]  /*1fc0*/  STL.64 [R1+0x580], R150 ;  /* 0x0005809601007387 */ /* 0x000fe80000100a00 */
        /* <DEDUP_REMOVED lines=20> */
[----:B------:R0:W-:Y:S04]  /*2110*/  STL.64 [R1+0x4d8], R108 ;  /* 0x0004d86c01007387 */ /* 0x0001e80000100a00 */
[----:B0-----:R-:W2:Y:S04]  /*2120*/  LDL.LU R108, [R1] ;  /* 0x00000000016c7983 */ /* 0x001ea80000300800 */
[----:B------:R-:W2:Y:S04]  /*2130*/  LDL.LU R109, [R1+0x4] ;  /* 0x00000400016d7983 */ /* 0x000ea80000300800 */
        /* <DEDUP_REMOVED lines=19> */
[----:B------:R-:W2:Y:S01]  /*2270*/  LDL.LU R129, [R1+0x54] ;  /* 0x0000540001817983 */ /* 0x000ea20000300800 */
[----:B------:R-:W-:Y:S01]  /*2280*/  IMAD.MOV.U32 R130, RZ, RZ, R235 ;  /* 0x000000ffff827224 */ /* 0x000fe200078e00eb */
[----:B------:R-:W-:Y:S01]  /*2290*/  MOV R132, R233 ;  /* 0x000000e900847202 */ /* 0x000fe20000000f00 */
[----:B------:R-:W-:Y:S01]  /*22a0*/  IMAD.MOV.U32 R131, RZ, RZ, R234 ;  /* 0x000000ffff837224 */ /* 0x000fe200078e00ea */
[----:B------:R-:W-:Y:S01]  /*22b0*/  MOV R145, R220 ;  /* 0x000000dc00917202 */ /* 0x000fe20000000f00 */
[----:B------:R-:W-:Y:S01]  /*22c0*/  IMAD.MOV.U32 R133, RZ, RZ, R232 ;  /* 0x000000ffff857224 */ /* 0x000fe200078e00e8 */
[----:B------:R-:W-:Y:S01]  /*22d0*/  UIADD3 UR8, UR6, 0x2, URZ ;  /* 0x0000000206087890 */ /* 0x000fe2000fffe03f */
[----:B------:R-:W-:Y:S01]  /*22e0*/  IMAD.MOV.U32 R134, RZ, RZ, R231 ;  /* 0x000000ffff867224 */ /* 0x000fe200078e00e7 */
[----:B------:R-:W-:Y:S01]  /*22f0*/  MOV R231, R5 ;  /* 0x0000000500e77202 */ /* 0x000fe20000000f00 */
[----:B------:R-:W-:Y:S01]  /*2300*/  IMAD.MOV.U32 R135, RZ, RZ, R230 ;  /* 0x000000ffff877224 */ /* 0x000fe200078e00e6 */
[----:B------:R-:W-:Y:S01]  /*2310*/  UIADD3 UR10, UR7, 0x2, URZ ;  /* 0x00000002070a7890 */ /* 0x000fe2000fffe03f */
[----:B------:R-:W-:Y:S01]  /*2320*/  IMAD.MOV.U32 R136, RZ, RZ, R229 ;  /* 0x000000ffff887224 */ /* 0x000fe200078e00e5 */
[----:B------:R-:W-:Y:S01]  /*2330*/  UMOV UR9, 0x40000040 ;  /* 0x4000004000097882 */ /* 0x000fe20000000000 */
[----:B------:R-:W-:Y:S01]  /*2340*/  IMAD.MOV.U32 R137, RZ, RZ, R228 ;  /* 0x000000ffff897224 */ /* 0x000fe200078e00e4 */
[----:B------:R-:W-:Y:S01]  /*2350*/  UMOV UR11, 0x40000040 ;  /* 0x40000040000b7882 */ /* 0x000fe20000000000 */
        /* <DEDUP_REMOVED lines=8> */
[----:B------:R-:W-:Y:S01]  /*23e0*/  IMAD.MOV.U32 R147, RZ, RZ, R218 ;  /* 0x000000ffff937224 */ /* 0x000fe200078e00da */
[----:B------:R-:W-:Y:S01]  /*23f0*/  MOV R218, R18 ;  /* 0x0000001200da7202 */ /* 0x000fe20000000f00 */
        /* <DEDUP_REMOVED lines=25> */
[----:B------:R-:W-:-:S06]  /*2590*/  IMAD.MOV.U32 R235, RZ, RZ, R0 ;  /* 0x000000ffffeb7224 */ /* 0x000fcc00078e0000 */
[----:B--2---:R-:W-:-:S06]  /*25a0*/  WARPGROUP.ARRIVE ;  /* 0x00000000000079c5 */ /* 0x004fcc0000000000 */
[----:B------:R-:W-:Y:S03]  /*25b0*/  HGMMA.64x256x8.F32.TF32 R108, gdesc[UR8], R108, gsb0 ;  /* 0x07e00000086c79f0 */ /* 0x000fe6000800286c */
[----:B------:R-:W-:Y:S02]  /*25c0*/  WARPGROUP.DEPBAR.LE gsb0, 0x0 ;  /* 0x00008000000079c5 */ /* 0x000fe40000010000 */
[----:B------:R-:W-:Y:S04]  /*25d0*/  STL.64 [R1], R108 ;  /* 0x0000006c01007387 */ /* 0x000fe80000100a00 */
        /* <DEDUP_REMOVED lines=63> */
[----:B0-----:R-:W2:Y:S04]  /*29d0*/  LDL.LU R152, [R1+0x588] ;  /* 0x0005880001987983 */ /* 0x001ea80000300800 */
[----:B------:R-:W3:Y:S04]  /*29e0*/  LDL.LU.64 R150, [R1+0x580] ;  /* 0x0005800001967983 */ /* 0x000ee80000300a00 */
        /* <DEDUP_REMOVED lines=20> */
[----:B------:R-:W3:Y:S01]  /*2b30*/  LDL.LU.64 R108, [R1+0x4d8] ;  /* 0x0004d800016c7983 */ /* 0x000ee20000300a00 */
[----:B------:R-:W-:Y:S01]  /*2b40*/  UIADD3 UR8, UR6, 0x402, URZ ;  /* 0x0000040206087890 */ /* 0x000fe2000fffe03f */
[----:B------:R-:W-:Y:S01]  /*2b50*/  UMOV UR9, 0x40000040 ;  /* 0x4000004000097882 */ /* 0x000fe20000000000 */
[----:B---3--:R-:W-:-:S07]  /*2b60*/  WARPGROUP.ARRIVE ;  /* 0x00000000000079c5 */ /* 0x008fce0000000000 */
[----:B------:R-:W-:Y:S03]  /*2b70*/  HGMMA.64x256x8.F32.TF32 R24, gdesc[UR8], R24, gsb0 ;  /* 0x07e00000081879f0 */ /* 0x000fe60008002818 */
        /* <DEDUP_REMOVED lines=65> */
[----:B0-----:R-:W3:Y:S04]  /*2f90*/  LDL.LU.64 R24, [R1] ;  /* 0x0000000001187983 */ /* 0x001ee80000300a00 */
        /* <DEDUP_REMOVED lines=63> */
[----:B------:R-:W-:-:S02]  /*3390*/  UIADD3 UR8, UR6, 0x4, URZ ;  /* 0x0000000406087890 */ /* 0x000fc4000fffe03f */
[----:B------:R-:W-:Y:S01]  /*33a0*/  UIADD3 UR10, UR7, 0x4, URZ ;  /* 0x00000004070a7890 */ /* 0x000fe2000fffe03f */
[----:B------:R-:W-:Y:S01]  /*33b0*/  UMOV UR9, 0x40000040 ;  /* 0x4000004000097882 */ /* 0x000fe20000000000 */
[----:B------:R-:W-:Y:S01]  /*33c0*/  UMOV UR11, 0x40000040 ;  /* 0x40000040000b7882 */ /* 0x000fe20000000000 */
[----:B---3--:R-:W-:-:S06]  /*33d0*/  WARPGROUP.ARRIVE ;  /* 0x00000000000079c5 */ /* 0x008fcc0000000000 */
[----:B------:R-:W-:Y:S03]  /*33e0*/  HGMMA.64x256x8.F32.TF32 R24, gdesc[UR8], R24, gsb0 ;  /* 0x07e00000081879f0 */ /* 0x000fe60008002818 */
        /* <DEDUP_REMOVED lines=42> */
[----:B------:R-:W3:Y:S01]  /*3690*/  LDL.LU.64 R150, [R1+0x4d0] ;  /* 0x0004d00001967983 */ /* 0x000ee20000300a00 */
[----:B------:R-:W-:-:S02]  /*36a0*/  IMAD.MOV.U32 R210, RZ, RZ, R126 ;  /* 0x000000ffffd27224 */ /* 0x000fc400078e007e */
[----:B------:R-:W-:Y:S01]  /*36b0*/  IMAD.MOV.U32 R211, RZ, RZ, R127 ;  /* 0x000000ffffd37224 */ /* 0x000fe200078e007f */
[----:B------:R-:W3:Y:S01]  /*36c0*/  LDL.LU.64 R148, [R1+0x4c8] ;  /* 0x0004c80001947983 */ /* 0x000ee20000300a00 */
[----:B------:R-:W-:Y:S02]  /*36d0*/  IMAD.MOV.U32 R208, RZ, RZ, R124 ;  /* 0x000000ffffd07224 */ /* 0x000fe400078e007c */
[----:B------:R-:W-:Y:S01]  /*36e0*/  IMAD.MOV.U32 R209, RZ, RZ, R125 ;  /* 0x000000ffffd17224 */ /* 0x000fe200078e007d */
[----:B------:R-:W3:Y:S01]  /*36f0*/  LDL.LU.64 R146, [R1+0x4c0] ;  /* 0x0004c00001927983 */ /* 0x000ee20000300a00 */
        /* <DEDUP_REMOVED lines=122> */
[----:B0-----:R-:W3:Y:S04]  /*3ea0*/  LDL.LU.64 R44, [R1+0x328] ;  /* 0x00032800012c7983 */ /* 0x001ee80000300a00 */
        /* <DEDUP_REMOVED lines=11> */
[----:B------:R-:W-:-:S02]  /*3f60*/  UMOV UR9, 0x40000040 ;  /* 0x4000004000097882 */ /* 0x000fc40000000000 */
[----:B--2---:R-:W-:Y:S01]  /*3f70*/  STL [R1+0x2c0], R152 ;  /* 0x0002c09801007387 */ /* 0x004fe20000100800 */
[----:B---3--:R-:W-:-:S06]  /*3f80*/  WARPGROUP.ARRIVE ;  /* 0x00000000000079c5 */ /* 0x008fcc0000000000 */
        /* <DEDUP_REMOVED lines=50> */
[----:B------:R-:W-:-:S02]  /*42b0*/  IMAD.MOV.U32 R137, RZ, RZ, R233 ;  /* 0x000000ffff897224 */ /* 0x000fc400078e00e9 */
[----:B------:R-:W-:Y:S01]  /*42c0*/  IMAD.MOV.U32 R138, RZ, RZ, R232 ;  /* 0x000000ffff8a7224 */ /* 0x000fe200078e00e8 */
[----:B------:R-:W-:Y:S01]  /*42d0*/  MOV R232, R7 ;  /* 0x0000000700e87202 */ /* 0x000fe20000000f00 */
        /* <DEDUP_REMOVED lines=10> */
[----:B------:R-:W-:Y:S01]  /*4380*/  IMAD.MOV.U32 R150, RZ, RZ, R220 ;  /* 0x000000ffff967224 */ /* 0x000fe200078e00dc */
[----:B------:R-:W-:Y:S01]  /*4390*/  MOV R220, R21 ;  /* 0x0000001500dc7202 */ /* 0x000fe20000000f00 */
[----:B------:R-:W-:-:S02]  /*43a0*/  IMAD.MOV.U32 R151, RZ, RZ, R219 ;  /* 0x000000ffff977224 */ /* 0x000fc400078e00db */
[----:B------:R-:W-:Y:S02]  /*43b0*/  IMAD.MOV.U32 R152, RZ, RZ, R218 ;  /* 0x000000ffff987224 */ /* 0x000fe400078e00da */
[----:B------:R-:W-:Y:S02]  /*43c0*/  IMAD.MOV.U32 R130, RZ, RZ, R0 ;  /* 0x000000ffff827224 */ /* 0x000fe400078e0000 */
[----:B------:R-:W-:Y:S01]  /*43d0*/  IMAD.MOV.U32 R132, RZ, RZ, R16 ;  /* 0x000000ffff847224 */ /* 0x000fe200078e0010 */
[----:B------:R-:W-:Y:S01]  /*43e0*/  UIADD3 UR8, UR6, 0x6, URZ ;  /* 0x0000000606087890 */ /* 0x000fe2000fffe03f */
[----:B------:R-:W-:Y:S01]  /*43f0*/  IMAD.MOV.U32 R133, RZ, RZ, R3 ;  /* 0x000000ffff857224 */ /* 0x000fe200078e0003 */
[----:B------:R-:W-:Y:S01]  /*4400*/  UIADD3 UR10, UR7, 0x6, URZ ;  /* 0x00000006070a7890 */ /* 0x000fe2000fffe03f */
[----:B------:R-:W-:Y:S01]  /*4410*/  IMAD.MOV.U32 R134, RZ, RZ, R2 ;  /* 0x000000ffff867224 */ /* 0x000fe200078e0002 */
[----:B------:R-:W-:Y:S01]  /*4420*/  UMOV UR9, 0x40000040 ;  /* 0x4000004000097882 */ /* 0x000fe20000000000 */
[----:B------:R-:W-:Y:S01]  /*4430*/  IMAD.MOV.U32 R218, RZ, RZ, R23 ;  /* 0x000000ffffda7224 */ /* 0x000fe200078e0017 */
[----:B------:R-:W-:Y:S01]  /*4440*/  UMOV UR11, 0x40000040 ;  /* 0x40000040000b7882 */ /* 0x000fe20000000000 */
[----:B------:R-:W-:Y:S01]  /*4450*/  IMAD.MOV.U32 R219, RZ, RZ, R22 ;  /* 0x000000ffffdb7224 */ /* 0x000fe200078e0016 */
[----:B------:R0:W5:Y:S01]  /*4460*/  LDL.LU R0, [R1+0x2d4] ;  /* 0x0002d40001007983 */ /* 0x0001620000300800 */
[----:B------:R-:W-:-:S02]  /*4470*/  IMAD.MOV.U32 R221, RZ, RZ, R20 ;  /* 0x000000ffffdd7224 */ /* 0x000fc400078e0014 */
[----:B------:R-:W-:Y:S01]  /*4480*/  IMAD.MOV.U32 R222, RZ, RZ, R19 ;  /* 0x000000ffffde7224 */ /* 0x000fe200078e0013 */
[----:B------:R0:W5:Y:S01]  /*4490*/  LDL.LU R17, [R1+0x2d0] ;  /* 0x0002d00001117983 */ /* 0x0001620000300800 */
[----:B------:R-:W-:Y:S02]  /*44a0*/  IMAD.MOV.U32 R223, RZ, RZ, R18 ;  /* 0x000000ffffdf7224 */ /* 0x000fe400078e0012 */
[----:B------:R-:W-:Y:S01]  /*44b0*/  IMAD.MOV.U32 R224, RZ, RZ, R15 ;  /* 0x000000ffffe07224 */ /* 0x000fe200078e000f */
[----:B------:R0:W5:Y:S01]  /*44c0*/  LDL.LU R16, [R1+0x2cc] ;  /* 0x0002cc0001107983 */ /* 0x0001620000300800 */
[----:B------:R-:W-:Y:S02]  /*44d0*/  IMAD.MOV.U32 R225, RZ, RZ, R14 ;  /* 0x000000ffffe17224 */ /* 0x000fe400078e000e */
[----:B------:R-:W-:Y:S01]  /*44e0*/  IMAD.MOV.U32 R226, RZ, RZ, R13 ;  /* 0x000000ffffe27224 */ /* 0x000fe200078e000d */
[----:B------:R0:W5:Y:S01]  /*44f0*/  LDL.LU R3, [R1+0x2c8] ;  /* 0x0002c80001037983 */ /* 0x0001620000300800 */
[----:B------:R-:W-:-:S02]  /*4500*/  IMAD.MOV.U32 R227, RZ, RZ, R12 ;  /* 0x000000ffffe37224 */ /* 0x000fc400078e000c */
[----:B------:R-:W-:Y:S01]  /*4510*/  IMAD.MOV.U32 R228, RZ, RZ, R11 ;  /* 0x000000ffffe47224 */ /* 0x000fe200078e000b */
[----:B------:R0:W5:Y:S01]  /*4520*/  LDL.LU R2, [R1+0x2c4] ;  /* 0x0002c40001027983 */ /* 0x0001620000300800 */
[----:B------:R-:W-:Y:S02]  /*4530*/  IMAD.MOV.U32 R229, RZ, RZ, R10 ;  /* 0x000000ffffe57224 */ /* 0x000fe400078e000a */
[----:B------:R-:W-:Y:S02]  /*4540*/  IMAD.MOV.U32 R230, RZ, RZ, R9 ;  /* 0x000000ffffe67224 */ /* 0x000fe400078e0009 */
[----:B------:R-:W-:Y:S02]  /*4550*/  IMAD.MOV.U32 R231, RZ, RZ, R8 ;  /* 0x000000ffffe77224 */ /* 0x000fe400078e0008 */
[----:B------:R-:W-:Y:S02]  /*4560*/  IMAD.MOV.U32 R233, RZ, RZ, R6 ;  /* 0x000000ffffe97224 */ /* 0x000fe400078e0006 */
[----:B------:R-:W-:-:S02]  /*4570*/  IMAD.MOV.U32 R234, RZ, RZ, R5 ;  /* 0x000000ffffea7224 */ /* 0x000fc400078e0005 */
        /* <DEDUP_REMOVED lines=68> */
[----:B-1----:R0:W5:Y:S04]  /*49c0*/  LDL.LU R152, [R1+0x2c0] ;  /* 0x0002c00001987983 */ /* 0x0021680000300800 */
[----:B------:R-:W2:Y:S04]  /*49d0*/  LDL.LU.64 R150, [R1+0x2b8] ;  /* 0x0002b80001967983 */ /* 0x000ea80000300a00 */
        /* <DEDUP_REMOVED lines=20> */
[----:B------:R-:W2:Y:S01]  /*4b20*/  LDL.LU.64 R108, [R1+0x210] ;  /* 0x00021000016c7983 */ /* 0x000ea20000300a00 */
[----:B------:R-:W-:Y:S01]  /*4b30*/  UIADD3 UR8, UR6, 0x406, URZ ;  /* 0x0000040606087890 */ /* 0x000fe2000fffe03f */
[----:B------:R-:W-:Y:S01]  /*4b40*/  UMOV UR9, 0x40000040 ;  /* 0x4000004000097882 */ /* 0x000fe20000000000 */
[----:B--2---:R-:W-:-:S07]  /*4b50*/  WARPGROUP.ARRIVE ;  /* 0x00000000000079c5 */ /* 0x004fce0000000000 */
[----:B------:R-:W-:Y:S03]  /*4b60*/  HGMMA.64x256x8.F32.TF32 R24, gdesc[UR8], R24, gsb0 ;  /* 0x07e00000081879f0 */ /* 0x000fe60008002818 */
[----:B------:R-:W-:Y:S02]  /*4b70*/  WARPGROUP.DEPBAR.LE gsb0, 0x0 ;  /* 0x00008000000079c5 */ /* 0x000fe40000010000 */
[----:B0-----:R-:W-:Y:S05]  /*4b80*/  @!P1 BRA `(.L_x_22) ;  /* 0x0000004000d09947 */ /* 0x001fea0003800000 */
[----:B------:R-:W-:Y:S01]  /*4b90*/  UIADD3 UR7, UR39, 0x1, URZ ;  /* 0x0000000127077890 */ /* 0x000fe2000fffe03f */
[----:B-----5:R-:W-:Y:S01]  /*4ba0*/  R2UR UR6, R3 ;  /* 0x00000000030672ca */ /* 0x020fe200000e0000 */
[----:B------:R-:W-:Y:S02]  /*4bb0*/  UMOV UR12, UR39 ;  /* 0x00000027000c7c82 */ /* 0x000fe40008000000 */
[----:B------:R-:W-:-:S04]  /*4bc0*/  UISETP.NE.AND UP0, UPT, UR7, 0x3, UPT ;  /* 0x000000030700788c */ /* 0x000fc8000bf05270 */
[----:B------:R-:W-:Y:S02]  /*4bd0*/  USEL UR8, URZ, 0x1, UP0 ;  /* 0x000000013f087887 */ /* 0x000fe40008000000 */
[----:B------:R-:W-:Y:S02]  /*4be0*/  USEL UR7, UR7, URZ, UP0 ;  /* 0x0000003f07077287 */ /* 0x000fe40008000000 */
[----:B------:R-:W-:-:S06]  /*4bf0*/  ULOP3.LUT UR8, UR38, UR8, URZ, 0x3c, !UPT ;  /* 0x0000000826087292 */ /* 0x000fcc000f8e3c3f */
[----:B------:R-:W-:-:S07]  /*4c00*/  IMAD.U32 R3, RZ, RZ, UR8 ;  /* 0x00000008ff037e24 */ /* 0x000fce000f8e00ff */
.L_x_29:
[----:B------:R-:W-:Y:S05]  /*4c10*/  @!P0 BRA `(.L_x_23) ;  /* 0x0000000000048947 */ /* 0x000fea0003800000 */
[----:B------:R-:W-:Y:S01]  /*4c20*/  BPT.TRAP 0x1 ;  /* 0x000000040000795c */ /* 0x000fe20000300000 */
.L_x_23:
[----:B------:R-:W0:Y:S01]  /*4c30*/  S2UR UR9, SR_CgaCtaId ;  /* 0x00000000000979c3 */ /* 0x000e220000008800 */
[----:B------:R-:W-:Y:S01]  /*4c40*/  UMOV UR8, 0x400 ;  /* 0x0000040000087882 */ /* 0x000fe20000000000 */
[----:B------:R-:W-:Y:S01]  /*4c50*/  IMAD.U32 R4, RZ, RZ, UR7 ;  /* 0x00000007ff047e24 */ /* 0x000fe2000f8e00ff */
[----:B------:R-:W-:Y:S01]  /*4c60*/  SHF.L.U32 R5, R3, 0x1f, RZ ;  /* 0x0000001f03057819 */ /* 0x000fe200000006ff */
[----:B0-----:R-:W-:-:S06]  /*4c70*/  ULEA UR8, UR9, UR8, 0x18 ;  /* 0x0000000809087291 */ /* 0x001fcc000f8ec03f */
[----:B------:R-:W-:-:S04]  /*4c80*/  IMAD.U32 R0, RZ, RZ, UR8 ;  /* 0x00000008ff007e24 */ /* 0x000fc8000f8e00ff */
[----:B------:R-:W-:-:S04]  /*4c90*/  IMAD R4, R4, 0x8, R0 ;  /* 0x0000000804047824 */ /* 0x000fc800078e0200 */
[----:B------:R0:W1:Y:S01]  /*4ca0*/  SYNCS.PHASECHK.TRANS64.TRYWAIT P1, [R4+URZ], R5 ;  /* 0x00000005040075a7 */ /* 0x000062000802017f */
[----:B------:R-:W-:Y:S05]  /*4cb0*/  @!P0 BRA `(.L_x_24) ;  /* 0x0000000000048947 */ /* 0x000fea0003800000 */
[----:B------:R-:W-:Y:S01]  /*4cc0*/  BPT.TRAP 0x1 ;  /* 0x000000040000795c */ /* 0x000fe20000300000 */
.L_x_24:
[----:B-1----:R-:W-:Y:S05]  /*4cd0*/  @P1 BRA `(.L_x_25) ;  /* 0x0000000000081947 */ /* 0x002fea0003800000 */
[----:B------:R-:W1:Y:S02]  /*4ce0*/  SYNCS.PHASECHK.TRANS64.TRYWAIT P1, [R4+URZ], R5 ;  /* 0x00000005040075a7 */ /* 0x000e64000802017f */
[----:B-1----:R-:W-:Y:S05]  /*4cf0*/  @!P1 BRA `(.L_x_26) ;  /* 0x00000164002c9947 */ /* 0x002fea0003800000 */
.L_x_25:
        /* <DEDUP_REMOVED lines=64> */
[----:B--2---:R-:W2:Y:S04]  /*5100*/  LDL.LU.64 R24, [R1] ;  /* 0x0000000001187983 */ /* 0x004ea80000300a00 */
        /* <DEDUP_REMOVED lines=63> */
[----:B------:R-:W-:-:S02]  /*5500*/  ULEA UR13, UR7, UR4, 0xb ;  /* 0x00000004070d7291 */ /* 0x000fc4000f8e583f */
[----:B------:R-:W-:Y:S01]  /*5510*/  ULEA UR14, UR7, UR5, 0xb ;  /* 0x00000005070e7291 */ /* 0x000fe2000f8e583f */
[----:B------:R-:W-:Y:S01]  /*5520*/  STL [R1+0x2d4], R17 ;  /* 0x0002d41101007387 */ /* 0x000fe20000100800 */
[----:B------:R-:W-:Y:S01]  /*5530*/  UMOV UR9, 0x40000040 ;  /* 0x4000004000097882 */ /* 0x000fe20000000000 */
[----:B------:R-:W-:Y:S02]  /*5540*/  UMOV UR11, 0x40000040 ;  /* 0x40000040000b7882 */ /* 0x000fe40000000000 */
[----:B------:R-:W-:Y:S01]  /*5550*/  UMOV UR8, UR13 ;  /* 0x0000000d00087c82 */ /* 0x000fe20008000000 */
[----:B------:R-:W-:Y:S01]  /*5560*/  STL [R1+0x2d0], R16 ;  /* 0x0002d01001007387 */ /* 0x000fe20000100800 */
[----:B------:R-:W-:-:S03]  /*5570*/  UMOV UR10, UR14 ;  /* 0x0000000e000a7c82 */ /* 0x000fc60008000000 */
[----:B------:R-:W-:Y:S04]  /*5580*/  STL [R1+0x2cc], R3 ;  /* 0x0002cc0301007387 */ /* 0x000fe80000100800 */
[----:B------:R3:W-:Y:S04]  /*5590*/  STL [R1+0x2c8], R2 ;  /* 0x0002c80201007387 */ /* 0x0007e80000100800 */
[----:B------:R4:W-:Y:S01]  /*55a0*/  STL [R1+0x2c4], R0 ;  /* 0x0002c40001007387 */ /* 0x0009e20000100800 */
[----:B--2---:R-:W-:-:S06]  /*55b0*/  WARPGROUP.ARRIVE ;  /* 0x00000000000079c5 */ /* 0x004fcc0000000000 */
[----:B------:R-:W-:Y:S03]  /*55c0*/  HGMMA.64x256x8.F32.TF32 R24, gdesc[UR8], R24, gsb0 ;  /* 0x07e00000081879f0 */ /* 0x000fe60008002818 */
[----:B------:R-:W-:Y:S02]  /*55d0*/  WARPGROUP.DEPBAR.LE gsb0, 0x0 ;  /* 0x00008000000079c5 */ /* 0x000fe40000010000 */
[----:B------:R-:W-:Y:S01]  /*55e0*/  STL.64 [R1], R24 ;  /* 0x0000001801007387 */ /* 0x000fe20000100a00 */
[----:B---3--:R-:W-:Y:S01]  /*55f0*/  IMAD.MOV.U32 R2, RZ, RZ, R150 ;  /* 0x000000ffff027224 */ /* 0x008fe200078e0096 */
[----:B------:R-:W-:Y:S01]  /*5600*/  MOV R6, R146 ;  /* 0x0000009200067202 */ /* 0x000fe20000000f00 */
[----:B----4-:R-:W-:Y:S01]  /*5610*/  IMAD.MOV.U32 R0, RZ, RZ, R151 ;  /* 0x000000ffff007224 */ /* 0x010fe200078e0097 */
[----:B------:R-:W-:Y:S01]  /*5620*/  STL.64 [R1+0x8], R26 ;  /* 0x0000081a01007387 */ /* 0x000fe20000100a00 */
[----:B01----:R-:W-:Y:S01]  /*5630*/  IMAD.MOV.U32 R4, RZ, RZ, R148 ;  /* 0x000000ffff047224 */ /* 0x003fe200078e0094 */
        /* <DEDUP_REMOVED lines=33> */
[----:B------:R0:W-:Y:S01]  /*5850*/  STL.64 [R1+0x50], R44 ;  /* 0x0000502c01007387 */ /* 0x0001e20000100a00 */
[----:B------:R-:W-:Y:S02]  /*5860*/  IMAD.MOV.U32 R212, RZ, RZ, R128 ;  /* 0x000000ffffd47224 */ /* 0x000fe400078e0080 */
[----:B------:R-:W-:Y:S01]  /*5870*/  IMAD.MOV.U32 R23, RZ, RZ, R129 ;  /* 0x000000ffff177224 */ /* 0x000fe200078e0081 */
[----:B------:R-:W2:Y:S01]  /*5880*/  LDL.LU.64 R150, [R1+0x788] ;  /* 0x0007880001967983 */ /* 0x000ea20000300a00 */
[----:B------:R-:W-:Y:S02]  /*5890*/  IMAD.MOV.U32 R210, RZ, RZ, R126 ;  /* 0x000000ffffd27224 */ /* 0x000fe400078e007e */
[----:B------:R-:W-:Y:S01]  /*58a0*/  IMAD.MOV.U32 R211, RZ, RZ, R127 ;  /* 0x000000ffffd37224 */ /* 0x000fe200078e007f */
[----:B------:R-:W2:Y:S01]  /*58b0*/  LDL.LU.64 R148, [R1+0x780] ;  /* 0x0007800001947983 */ /* 0x000ea20000300a00 */
[----:B------:R-:W-:-:S02]  /*58c0*/  IMAD.MOV.U32 R208, RZ, RZ, R124 ;  /* 0x000000ffffd07224 */ /* 0x000fc400078e007c */
[----:B------:R-:W-:Y:S01]  /*58d0*/  IMAD.MOV.U32 R209, RZ, RZ, R125 ;  /* 0x000000ffffd17224 */ /* 0x000fe200078e007d */
[----:B------:R-:W2:Y:S01]  /*58e0*/  LDL.LU.64 R146, [R1+0x778] ;  /* 0x0007780001927983 */ /* 0x000ea20000300a00 */
        /* <DEDUP_REMOVED lines=105> */
[----:B------:R-:W-:-:S03]  /*5f80*/  IMAD.MOV.U32 R234, RZ, RZ, R47 ;  /* 0x000000ffffea7224 */ /* 0x000fc600078e002f */
        /* <DEDUP_REMOVED lines=15> */
[----:B0-----:R-:W2:Y:S04]  /*6080*/  LDL.LU.64 R44, [R1+0x5e0] ;  /* 0x0005e000012c7983 */ /* 0x001ea80000300a00 */
        /* <DEDUP_REMOVED lines=11> */
[----:B------:R-:W-:-:S02]  /*6140*/  UMOV UR9, 0x40000040 ;  /* 0x4000004000097882 */ /* 0x000fc40000000000 */
[----:B------:R-:W-:Y:S01]  /*6150*/  STL [R1+0x588], R152 ;  /* 0x0005889801007387 */ /* 0x000fe20000100800 */
[----:B--2---:R-:W-:-:S06]  /*6160*/  WARPGROUP.ARRIVE ;  /* 0x00000000000079c5 */ /* 0x004fcc0000000000 */
        /* <DEDUP_REMOVED lines=92> */
[----:B------:R-:W-:Y:S02]  /*6730*/  UIADD3 UR8, UR13, 0x2, URZ ;  /* 0x000000020d087890 */ /* 0x000fe4000fffe03f */
[----:B------:R-:W-:Y:S01]  /*6740*/  UIADD3 UR10, UR14, 0x2, URZ ;  /* 0x000000020e0a7890 */ /* 0x000fe2000fffe03f */
[----:B------:R-:W-:Y:S01]  /*6750*/  UMOV UR9, 0x40000040 ;  /* 0x4000004000097882 */ /* 0x000fe20000000000 */
[----:B------:R-:W-:Y:S01]  /*6760*/  UMOV UR11, 0x40000040 ;  /* 0x40000040000b7882 */ /* 0x000fe20000000000 */
        /* <DEDUP_REMOVED lines=236> */
[----:B------:R-:W-:Y:S01]  /*7630*/  STL.64 [R1+0x30], R36 ;  /* 0x0000302401007387 */ /* 0x000fe20000100a00 */
[----:B------:R-:W-:-:S03]  /*7640*/  MOV R5, R150 ;  /* 0x0000009600057202 */ /* 0x000fc60000000f00 */
[----:B------:R-:W-:Y:S01]  /*7650*/  STL.64 [R1+0x38], R38 ;  /* 0x0000382601007387 */ /* 0x000fe20000100a00 */
[----:B------:R-:W-:-:S03]  /*7660*/  IMAD.MOV.U32 R4, RZ, RZ, R151 ;  /* 0x000000ffff047224 */ /* 0x000fc600078e0097 */
[----:B------:R-:W-:Y:S01]  /*7670*/  STL.64 [R1+0x40], R40 ;  /* 0x0000402801007387 */ /* 0x000fe20000100a00 */
[----:B------:R-:W-:-:S03]  /*7680*/  IMAD.MOV.U32 R7, RZ, RZ, R148 ;  /* 0x000000ffff077224 */ /* 0x000fc600078e0094 */
[----:B------:R-:W-:Y:S01]  /*7690*/  STL.64 [R1+0x48], R42 ;  /* 0x0000482a01007387 */ /* 0x000fe20000100a00 */
[----:B------:R-:W-:-:S03]  /*76a0*/  IMAD.MOV.U32 R6, RZ, RZ, R149 ;  /* 0x000000ffff067224 */ /* 0x000fc600078e0095 */
[----:B------:R0:W-:Y:S01]  /*76b0*/  STL.64 [R1+0x50], R44 ;  /* 0x0000502c01007387 */ /* 0x0001e20000100a00 */
[----:B------:R-:W-:Y:S02]  /*76c0*/  IMAD.MOV.U32 R9, RZ, RZ, R146 ;  /* 0x000000ffff097224 */ /* 0x000fe400078e0092 */
        /* <DEDUP_REMOVED lines=8> */
[----:B------:R-:W-:Y:S01]  /*7750*/  IMAD.MOV.U32 R15, RZ, RZ, R140 ;  /* 0x000000ffff0f7224 */ /* 0x000fe200078e008c */
[----:B------:R-:W-:Y:S01]  /*7760*/  MOV R19, R138 ;  /* 0x0000008a00137202 */ /* 0x000fe20000000f00 */
[----:B------:R-:W-:Y:S01]  /*7770*/  IMAD.MOV.U32 R14, RZ, RZ, R141 ;  /* 0x000000ffff0e7224 */ /* 0x000fe200078e008d */
[----:B------:R-:W3:Y:S01]  /*7780*/  LDL.LU.64 R144, [R1+0x4b8] ;  /* 0x0004b80001907983 */ /* 0x000ee20000300a00 */
[----:B------:R-:W-:-:S03]  /*7790*/  IMAD.MOV.U32 R18, RZ, RZ, R139 ;  /* 0x000000ffff127224 */ /* 0x000fc600078e008b */
[----:B------:R-:W3:Y:S01]  /*77a0*/  LDL.LU.64 R142, [R1+0x4b0] ;  /* 0x0004b000018e7983 */ /* 0x000ee20000300a00 */
        /* <DEDUP_REMOVED lines=206> */
[----:B------:R-:W-:Y:S02]  /*8490*/  IMAD.MOV.U32 R138, RZ, RZ, R232 ;  /* 0x000000ffff8a7224 */ /* 0x000fe400078e00e8 */
[----:B------:R-:W-:Y:S02]  /*84a0*/  IMAD.MOV.U32 R139, RZ, RZ, R231 ;  /* 0x000000ffff8b7224 */ /* 0x000fe400078e00e7 */
[----:B------:R-:W-:Y:S01]  /*84b0*/  IMAD.MOV.U32 R141, RZ, RZ, R229 ;  /* 0x000000ffff8d7224 */ /* 0x000fe200078e00e5 */
[----:B------:R-:W-:Y:S01]  /*84c0*/  MOV R229, R10 ;  /* 0x0000000a00e57202 */ /* 0x000fe20000000f00 */
        /* <DEDUP_REMOVED lines=137> */
[----:B------:R-:W-:Y:S01]  /*8d60*/  BPT.TRAP 0x1 ;  /* 0x000000040000795c */ /* 0x000fe20000300000 */
.L_x_27:
[----:B-----5:R-:W-:Y:S01]  /*8d70*/  ISETP.NE.AND P1, PT, R17, RZ, PT ;  /* 0x000000ff1100720c */ /* 0x020fe20003f25270 */
[----:B------:R-:W-:Y:S01]  /*8d80*/  IMAD.U32 R4, RZ, RZ, UR12 ;  /* 0x0000000cff047e24 */ /* 0x000fe2000f8e00ff */
[----:B------:R-:W-:-:S11]  /*8d90*/  UISETP.GT.U32.AND UP0, UPT, UR40, 0x1, UPT ;  /* 0x000000012800788c */ /* 0x000fd6000bf04070 */
[----:B------:R-:W-:-:S04]  /*8da0*/  @P1 IMAD R4, R4, 0x8, R0 ;  /* 0x0000000804041824 */ /* 0x000fc800078e0200 */
[----:B------:R-:W-:-:S05]  /*8db0*/  @P1 VIADD R4, R4, 0x18 ;  /* 0x0000001804041836 */ /* 0x000fca0000000000 */
[----:B------:R-:W-:-:S04]  /*8dc0*/  @P1 PRMT R4, R152, 0x654, R4 ;  /* 0x0000065498041816 */ /* 0x000fc80000000004 */
[----:B------:R0:W-:Y:S01]  /*8dd0*/  @P1 SYNCS.ARRIVE.TRANS64.RED.A1T0 RZ, [R4+URZ], RZ ;  /* 0x000000ff04ff19a7 */ /* 0x0001e2000810043f */
[----:B------:R-:W-:-:S13]  /*8de0*/  PLOP3.LUT P1, PT, PT, PT, UP0, 0x80, 0x0 ;  /* 0x000000000000781c */ /* 0x000fda0003f2f008 */
[----:B0-----:R-:W-:Y:S05]  /*8df0*/  @P1 BRA `(.L_x_28) ;  /* 0x0000000000041947 */ /* 0x001fea0003800000 */
[----:B------:R-:W-:Y:S01]  /*8e00*/  BPT.TRAP 0x1 ;  /* 0x000000040000795c */ /* 0x000fe20000300000 */
.L_x_28:
[----:B------:R-:W-:Y:S02]  /*8e10*/  UISETP.GT.AND UP2, UPT, UR6, 0x1, UPT ;  /* 0x000000010600788c */ /* 0x000fe4000bf44270 */
[----:B------:R-:W-:Y:S02]  /*8e20*/  UIADD3 UR7, UR7, 0x1, URZ ;  /* 0x0000000107077890 */ /* 0x000fe4000fffe03f */
[----:B------:R-:W-:Y:S02]  /*8e30*/  UIADD3 UR12, UR12, 0x1, URZ ;  /* 0x000000010c0c7890 */ /* 0x000fe4000fffe03f */
[----:B------:R-:W-:Y:S01]  /*8e40*/  PLOP3.LUT P1, PT, PT, PT, UP2, 0x80, 0x0 ;  /* 0x000000000000781c */ /* 0x000fe20003f2f028 */
[----:B------:R-:W-:Y:S02]  /*8e50*/  UISETP.NE.AND UP0, UPT, UR7, 0x3, UPT ;  /* 0x000000030700788c */ /* 0x000fe4000bf05270 */
[----:B------:R-:W-:Y:S02]  /*8e60*/  UISETP.NE.AND UP1, UPT, UR12, 0x3, UPT ;  /* 0x000000030c00788c */ /* 0x000fe4000bf25270 */
[----:B------:R-:W-:-:S02]  /*8e70*/  USEL UR8, URZ, 0x1, UP0 ;  /* 0x000000013f087887 */ /* 0x000fc40008000000 */
[----:B------:R-:W-:Y:S02]  /*8e80*/  UIADD3 UR6, UR6, -0x1, URZ ;  /* 0xffffffff06067890 */ /* 0x000fe4000fffe03f */
[----:B------:R-:W-:Y:S02]  /*8e90*/  USEL UR7, UR7, URZ, UP0 ;  /* 0x0000003f07077287 */ /* 0x000fe40008000000 */
[----:B------:R-:W-:Y:S01]  /*8ea0*/  USEL UR12, UR12, URZ, UP1 ;  /* 0x0000003f0c0c7287 */ /* 0x000fe20008800000 */
[----:B------:R-:W-:Y:S01]  /*8eb0*/  LOP3.LUT R3, R3, UR8, RZ, 0x3c, !PT ;  /* 0x0000000803037c12 */ /* 0x000fe2000f8e3cff */
[----:B------:R-:W-:Y:S10]  /*8ec0*/  @P1 BRA `(.L_x_29) ;  /* 0xffffffbc00501947 */ /* 0x000ff4000383ffff */
.L_x_22:
[----:B-----5:R-:W0:Y:S02]  /*8ed0*/  LDC R3, c[0x0][0x28c] ;  /* 0x0000a300ff037b82 */ /* 0x020e240000000800 */
[----:B0-----:R-:W-:-:S13]  /*8ee0*/  ISETP.GE.AND P1, PT, R3, 0x1, PT ;  /* 0x000000010300780c */ /* 0x001fda0003f26270 */
[----:B------:R-:W-:Y:S05]  /*8ef0*/  @!P1 BRA `(.L_x_30) ;  /* 0x0000000000549947 */ /* 0x000fea0003800000 */
[----:B------:R-:W-:Y:S05]  /*8f00*/  @!P0 BRA `(.L_x_31) ;  /* 0x0000000000048947 */ /* 0x000fea0003800000 */
[----:B------:R-:W-:Y:S01]  /*8f10*/  BPT.TRAP 0x1 ;  /* 0x000000040000795c */ /* 0x000fe20000300000 */
.L_x_31:
[----:B------:R-:W-:Y:S01]  /*8f20*/  ISETP.NE.AND P0, PT, R17, RZ, PT ;  /* 0x000000ff1100720c */ /* 0x000fe20003f05270 */
[----:B------:R-:W-:-:S12]  /*8f30*/  BSSY B0, `(.L_x_32) ;  /* 0x000000d000007945 */ /* 0x000fd80003800000 */
[----:B------:R-:W-:Y:S05]  /*8f40*/  @!P0 BRA `(.L_x_33) ;  /* 0x00000000002c8947 */ /* 0x000fea0003800000 */
[----:B------:R-:W-:-:S04]  /*8f50*/  UISETP.LT.AND UP0, UPT, UR44, 0x1, UPT ;  /* 0x000000012c00788c */ /* 0x000fc8000bf01270 */
[----:B------:R-:W-:-:S04]  /*8f60*/  USEL UR6, UR44, 0x1, UP0 ;  /* 0x000000012c067887 */ /* 0x000fc80008000000 */
[----:B------:R-:W-:-:S04]  /*8f70*/  UIADD3 UR6, UR39, UR44, -UR6 ;  /* 0x0000002c27067290 */ /* 0x000fc8000fffe806 */
[----:B------:R-:W-:-:S04]  /*8f80*/  UIMAD.WIDE.U32 UR4, UR6, -0x55555555, URZ ;  /* 0xaaaaaaab060478a5 */ /* 0x000fc8000f8e003f */
[----:B------:R-:W-:-:S04]  /*8f90*/  USHF.R.U32.HI UR4, URZ, 0x1, UR5 ;  /* 0x000000013f047899 */ /* 0x000fc80008011605 */
[----:B------:R-:W-:-:S06]  /*8fa0*/  UIMAD UR6, UR4, -0x3, UR6 ;  /* 0xfffffffd040678a4 */ /* 0x000fcc000f8e0206 */
[----:B------:R-:W-:-:S04]  /*8fb0*/  IMAD.U32 R3, RZ, RZ, UR6 ;  /* 0x00000006ff037e24 */ /* 0x000fc8000f8e00ff */
[----:B------:R-:W-:-:S05]  /*8fc0*/  IMAD R0, R3, 0x8, R0 ;  /* 0x0000000803007824 */ /* 0x000fca00078e0200 */
[----:B------:R-:W-:-:S04]  /*8fd0*/  IADD3 R0, R0, 0x18, RZ ;  /* 0x0000001800007810 */ /* 0x000fc80007ffe0ff */
[----:B------:R-:W-:-:S04]  /*8fe0*/  PRMT R0, R152, 0x654, R0 ;  /* 0x0000065498007816 */ /* 0x000fc80000000000 */
[----:B------:R0:W-:Y:S03]  /*8ff0*/  SYNCS.ARRIVE.TRANS64.RED.A1T0 RZ, [R0+URZ], RZ ;  /* 0x000000ff00ff79a7 */ /* 0x0001e6000810043f */
.L_x_33:
[----:B------:R-:W-:Y:S05]  /*9000*/  BSYNC B0 ;  /* 0x0000000000007941 */ /* 0x000fea0003800000 */
.L_x_32:
[----:B------:R-:W-:-:S06]  /*9010*/  UISETP.GT.U32.AND UP0, UPT, UR40, 0x1, UPT ;  /* 0x000000012800788c */ /* 0x000fcc000bf04070 */
[----:B------:R-:W-:-:S13]  /*9020*/  PLOP3.LUT P0, PT, PT, PT, UP0, 0x80, 0x0 ;  /* 0x000000000000781c */ /* 0x000fda0003f0f008 */
[----:B------:R-:W-:Y:S05]  /*9030*/  @P0 BRA `(.L_x_30) ;  /* 0x0000000000040947 */ /* 0x000fea0003800000 */
[----:B------:R-:W-:Y:S01]  /*9040*/  BPT.TRAP 0x1 ;  /* 0x000000040000795c */ /* 0x000fe20000300000 */
.L_x_30:
[----:B------:R-:W1:Y:S01]  /*9050*/  S2R R8, SR_TID.X ;  /* 0x0000000000087919 */ /* 0x000e620000002100 */
[----:B------:R-:W-:Y:S01]  /*9060*/  IMAD.MOV.U32 R19, RZ, RZ, 0x6540 ;  /* 0x00006540ff137424 */ /* 0x000fe200078e00ff */
[----:B------:R-:W-:Y:S02]  /*9070*/  UIMAD.WIDE UR6, UR41, 0x100, URZ ;  /* 0x00000100290678a5 */ /* 0x000fe4000f8e023f */
[----:B------:R-:W-:Y:S01]  /*9080*/  USHF.R.S32.HI UR10, URZ, 0x1f, UR43 ;  /* 0x0000001f3f0a7899 */ /* 0x000fe2000801142b */
[----:B------:R-:W-:Y:S01]  /*9090*/  ULDC.64 UR8, c[0x0][0x5d0] ;  /* 0x0001740000087ab9 */ /* 0x000fe20000000a00 */
[----:B------:R-:W-:Y:S02]  /*90a0*/  USHF.L.U32 UR41, UR41, 0x8, URZ ;  /* 0x0000000829297899 */ /* 0x000fe4000800063f */
[----:B------:R-:W-:Y:S02]  /*90b0*/  UIMAD UR4, UR10, UR8, URZ ;  /* 0x000000080a0472a4 */ /* 0x000fe4000f8e023f */
[----:B------:R-:W-:-:S02]  /*90c0*/  UIADD3 UR39, UR44, UR39, URZ ;  /* 0x000000272c277290 */ /* 0x000fc4000fffe03f */
[----:B------:R-:W-:Y:S02]  /*90d0*/  UIMAD UR4, UR43, UR9, UR4 ;  /* 0x000000092b0472a4 */ /* 0x000fe4000f8e0204 */
[----:B------:R-:W-:Y:S02]  /*90e0*/  UISETP.GT.U32.AND UP1, UPT, UR39, 0x2, UPT ;  /* 0x000000022700788c */ /* 0x000fe4000bf24070 */
[----:B------:R-:W-:Y:S02]  /*90f0*/  UISETP.GE.U32.AND UP2, UPT, UR44, 0x3, UPT ;  /* 0x000000032c00788c */ /* 0x000fe4000bf46070 */
[----:B------:R-:W-:Y:S01]  /*9100*/  UISETP.LT.U32.AND UP1, UPT, UR44, 0x3, UP1 ;  /* 0x000000032c00788c */ /* 0x000fe20008f21070 */
[--C-:B-1----:R-:W-:Y:S01]  /*9110*/  SHF.R.U32.HI R4, RZ, 0x7, R8.reuse ;  /* 0x00000007ff047819 */ /* 0x102fe20000011608 */
[----:B------:R-:W-:Y:S01]  /*9120*/  IMAD.SHL.U32 R18, R8, 0x2, RZ ;  /* 0x0000000208127824 */ /* 0x000fe200078e00ff */
[----:B------:R-:W-:Y:S02]  /*9130*/  SHF.R.U32.HI R5, RZ, 0x2, R8 ;  /* 0x00000002ff057819 */ /* 0x000fe40000011608 */
[----:B------:R-:W-:-:S02]  /*9140*/  LOP3.LUT R4, R4, 0x1, RZ, 0xc0, !PT ;  /* 0x0000000104047812 */ /* 0x000fc400078ec0ff */
[----:B------:R-:W-:Y:S02]  /*9150*/  LOP3.LUT R6, R8, 0x60, RZ, 0xc0, !PT ;  /* 0x0000006008067812 */ /* 0x000fe400078ec0ff */
[----:B------:R-:W-:Y:S01]  /*9160*/  LOP3.LUT R5, R5, 0x7, RZ, 0xc0, !PT ;  /* 0x0000000705057812 */ /* 0x000fe200078ec0ff */
[----:B------:R-:W-:Y:S01]  /*9170*/  IMAD.SHL.U32 R3, R4, 0x40, RZ ;  /* 0x0000004004037824 */ /* 0x000fe200078e00ff */
[----:B------:R-:W-:Y:S02]  /*9180*/  LOP3.LUT R18, R18, 0x6, RZ, 0xc0, !PT ;  /* 0x0000000612127812 */ /* 0x000fe400078ec0ff */
[----:B------:R-:W-:Y:S02]  /*9190*/  SHF.R.U32.HI R6, RZ, 0x1, R6 ;  /* 0x00000001ff067819 */ /* 0x000fe40000011606 */
[--C-:B------:R-:W-:Y:S02]  /*91a0*/  LOP3.LUT R3, R3, 0x40, R5.reuse, 0xe2, !PT ;  /* 0x0000004003037812 */ /* 0x100fe400078ee205 */
[----:B------:R-:W-:Y:S01]  /*91b0*/  PRMT R18, R18, R19, UR42 ;  /* 0x0000002a12127e16 */ /* 0x000fe20008000013 */
[----:B------:R-:W-:Y:S01]  /*91c0*/  USHF.L.U32 UR42, UR42, 0x8, URZ ;  /* 0x000000082a2a7899 */ /* 0x000fe2000800063f */
[----:B0-----:R-:W-:Y:S01]  /*91d0*/  IADD3 R0, RZ, -R6, -R5 ;  /* 0x80000006ff007210 */ /* 0x001fe20007ffe805 */
[----:B------:R-:W-:Y:S01]  /*91e0*/  IMAD.MOV.U32 R5, RZ, RZ, -0x2 ;  /* 0xfffffffeff057424 */ /* 0x000fe200078e00ff */
[----:B------:R-:W-:Y:S01]  /*91f0*/  LOP3.LUT R3, R3, UR6, R6, 0xfe, !PT ;  /* 0x0000000603037c12 */ /* 0x000fe2000f8efe06 */
[----:B------:R-:W-:Y:S01]  /*9200*/  IMAD.U32 R6, RZ, RZ, UR8 ;  /* 0x00000008ff067e24 */ /* 0x000fe2000f8e00ff */
[----:B------:R-:W-:Y:S01]  /*9210*/  SHF.R.S32.HI R19, RZ, 0x1f, R18 ;  /* 0x0000001fff137819 */ /* 0x000fe20000011412 */
[----:B------:R-:W-:Y:S01]  /*9220*/  ULDC UR8, c[0x0][0x284] ;  /* 0x0000a10000087ab9 */ /* 0x000fe20000000800 */
[----:B------:R-:W-:-:S02]  /*9230*/  IMAD R0, R4, -0x40, R0 ;  /* 0xffffffc004007824 */ /* 0x000fc400078e0200 */
[----:B------:R-:W-:Y:S02]  /*9240*/  IMAD.U32 R4, RZ, RZ, UR8 ;  /* 0x00000008ff047e24 */ /* 0x000fe4000f8e00ff */
[----:B------:R-:W-:-:S03]  /*9250*/  IMAD.WIDE.U32 R6, R6, UR43, R18 ;  /* 0x0000002b06067c25 */ /* 0x000fc6000f8e0012 */
[----:B------:R-:W-:Y:S01]  /*9260*/  IADD3 R164, R4, -UR41, R0 ;  /* 0x8000002904a47c10 */ /* 0x000fe2000fffe000 */
[----:B------:R-:W-:Y:S01]  /*9270*/  VIADD R7, R7, UR4 ;  /* 0x0000000407077c36 */ /* 0x000fe20008000000 */
[----:B------:R-:W-:Y:S01]  /*9280*/  ULDC UR4, c[0x0][0x288] ;  /* 0x0000a20000047ab9 */ /* 0x000fe20000000800 */
[----:B------:R-:W-:Y:S01]  /*9290*/  LOP3.LUT R0, R8, 0x3, RZ, 0xc0, !PT ;  /* 0x0000000308007812 */ /* 0x000fe200078ec0ff */
[----:B------:R-:W-:Y:S01]  /*92a0*/  UISETP.GE.AND UP0, UPT, UR42, UR4, UPT ;  /* 0x000000042a00728c */ /* 0x000fe2000bf06270 */
[----:B------:R0:W-:Y:S03]  /*92b0*/  STL [R1+0x200], R164 ;  /* 0x000200a401007387 */ /* 0x0001e60000100800 */
[----:B------:R-:W-:Y:S01]  /*92c0*/  UISETP.GE.OR UP0, UPT, UR41, UR8, UP0 ;  /* 0x000000082900728c */ /* 0x000fe20008706670 */
[----:B------:R-:W-:Y:S01]  /*92d0*/  IMAD R0, R0, R5, UR4 ;  /* 0x0000000400007e24 */ /* 0x000fe2000f8e0205 */
[----:B------:R-:W-:-:S02]  /*92e0*/  UIMAD.WIDE.U32 UR4, UR39, -0x55555555, URZ ;  /* 0xaaaaaaab270478a5 */ /* 0x000fc4000f8e003f */
[----:B------:R-:W-:Y:S01]  /*92f0*/  USEL UR8, URZ, 0x1, !UP1 ;  /* 0x000000013f087887 */ /* 0x000fe2000c800000 */
[----:B------:R-:W-:Y:S01]  /*9300*/  VIADD R0, R0, -UR42 ;  /* 0x8000002a00007c36 */ /* 0x000fe20008000000 */
[----:B------:R-:W-:Y:S01]  /*9310*/  PLOP3.LUT P0, PT, PT, PT, UP0, 0x80, 0x0 ;  /* 0x000000000000781c */ /* 0x000fe20003f0f008 */
[----:B------:R-:W-:Y:S02]  /*9320*/  USHF.R.U32.HI UR4, URZ, 0x1, UR5 ;  /* 0x000000013f047899 */ /* 0x000fe40008011605 */
[----:B------:R-:W-:Y:S02]  /*9330*/  ULOP3.LUT UR38, UR38, UR8, URZ, 0x3c, !UPT ;  /* 0x0000000826267292 */ /* 0x000fe4000f8e3c3f */
[----:B------:R-:W-:Y:S02]  /*9340*/  UIMAD UR39, UR4, -0x3, UR39 ;  /* 0xfffffffd042778a4 */ /* 0x000fe4000f8e0227 */
[----:B------:R-:W-:Y:S01]  /*9350*/  @UP2 ULOP3.LUT UR38, UR38, 0x1, UR4, 0x78, !UPT ;  /* 0x0000000126262892 */ /* 0x000fe2000f8e7804 */
[----:B------:R-:W-:-:S05]  /*9360*/  UMOV UR41, 0xffffffff ;  /* 0xffffffff00297882 */ /* 0x000fca0000000000 */
[----:B0-----:R-:W-:Y:S06]  /*9370*/  @P0 BRA `(.L_x_34) ;  /* 0x000000fc00ec0947 */ /* 0x001fec0003800000 */
[----:B------:R-:W-:Y:S01]  /*9380*/  FSETP.NEU.AND P0, PT, R16, RZ, PT ;  /* 0x000000ff1000720b */ /* 0x000fe20003f0d000 */
[----:B------:R-:W-:Y:S01]  /*9390*/  ULDC.64 UR8, c[0x0][0x5c8] ;  /* 0x0001720000087ab9 */ /* 0x000fe20000000a00 */
[----:B------:R-:W-:Y:S01]  /*93a0*/  ISETP.GT.AND P1, PT, R164, RZ, PT ;  /* 0x000000ffa400720c */ /* 0x000fe20003f24270 */
[----:B------:R-:W-:Y:S01]  /*93b0*/  UIMAD UR4, UR7, UR8, URZ ;  /* 0x00000008070472a4 */ /* 0x000fe2000f8e023f */
[----:B------:R-:W-:Y:S01]  /*93c0*/  IMAD.U32 R10, RZ, RZ, UR9 ;  /* 0x00000009ff0a7e24 */ /* 0x000fe2000f8e00ff */
[----:B------:R-:W-:Y:S01]  /*93d0*/  BSSY B0, `(.L_x_34) ;  /* 0x0000ff5000007945 */ /* 0x000fe20003800000 */
[----:B------:R-:W-:Y:S01]  /*93e0*/  IMAD.WIDE.U32 R6, R3, UR8, R6 ;  /* 0x0000000803067c25 */ /* 0x000fe2000f8e0006 */
[----:B------:R-:W-:-:S03]  /*93f0*/  ISETP.GT.AND P2, PT, R0, RZ, P1 ;  /* 0x000000ff0000720c */ /* 0x000fc60000f44270 */
[----:B------:R-:W-:-:S04]  /*9400*/  IMAD R10, R3, R10, UR4 ;  /* 0x00000004030a7e24 */ /* 0x000fc8000f8e020a */
[----:B------:R-:W-:Y:S01]  /*9410*/  IMAD.IADD R10, R7, 0x1, R10 ;  /* 0x00000001070a7824 */ /* 0x000fe200078e020a */
[----:B------:R-:W-:Y:S06]  /*9420*/  @!P0 BRA `(.L_x_35) ;  /* 0x000000ac00448947 */ /* 0x000fec0003800000 */
[----:B------:R-:W0:Y:S01]  /*9430*/  LDC.64 R22, c[0x0][0x5b8] ;  /* 0x00016e00ff167b82 */ /* 0x000e220000000a00 */
[----:B------:R-:W2:Y:S01]  /*9440*/  LDL.LU R11, [R1] ;  /* 0x00000000010b7983 */ /* 0x000ea20000300800 */
[----:B------:R-:W-:-:S06]  /*9450*/  ULDC.64 UR4, c[0x0][0x5c0] ;  /* 0x0001700000047ab9 */ /* 0x000fcc0000000a00 */
[----:B------:R-:W1:Y:S08]  /*9460*/  LDC.64 R14, c[0x0][0x5b0] ;  /* 0x00016c00ff0e7b82 */ /* 0x000e700000000a00 */
[----:B------:R-:W3:Y:S01]  /*9470*/  LDC.64 R12, c[0x0][0x5a8] ;  /* 0x00016a00ff0c7b82 */ /* 0x000ee20000000a00 */
[C---:B0-----:R-:W-:Y:S02]  /*9480*/  IMAD R159, R22.reuse, UR10, RZ ;  /* 0x0000000a169f7c24 */ /* 0x041fe4000f8e02ff */
[----:B------:R-:W-:-:S04]  /*9490*/  IMAD.WIDE.U32 R154, R22, UR43, R18 ;  /* 0x0000002b169a7c25 */ /* 0x000fc8000f8e0012 */
[----:B------:R-:W-:Y:S01]  /*94a0*/  IMAD R159, R23, UR43, R159 ;  /* 0x0000002b179f7c24 */ /* 0x000fe2000f8e029f */
[----:B------:R-:W-:Y:S01]  /*94b0*/  MOV R20, R154 ;  /* 0x0000009a00147202 */ /* 0x000fe20000000f00 */
[----:B-1----:R-:W-:Y:S02]  /*94c0*/  IMAD R153, R14, UR7, RZ ;  /* 0x000000070e997c24 */ /* 0x002fe4000f8e02ff */
[----:B------:R-:W-:Y:S02]  /*94d0*/  IMAD.IADD R21, R155, 0x1, R159 ;  /* 0x000000019b157824 */ /* 0x000fe400078e029f */
[C---:B------:R-:W-:Y:S02]  /*94e0*/  IMAD R153, R3.reuse, R15, R153 ;  /* 0x0000000f03997224 */ /* 0x040fe400078e0299 */
[----:B------:R-:W-:-:S04]  /*94f0*/  IMAD.WIDE.U32 R4, R3, R14, R20 ;  /* 0x0000000e03047225 */ /* 0x000fc800078e0014 */
[----:B------:R-:W-:Y:S01]  /*9500*/  IMAD.IADD R5, R5, 0x1, R153 ;  /* 0x0000000105057824 */ /* 0x000fe200078e0299 */
[----:B---3--:R-:W-:-:S04]  /*9510*/  LEA R8, P0, R4, R12, 0x2 ;  /* 0x0000000c04087211 */ /* 0x008fc800078010ff */
[----:B------:R-:W-:-:S05]  /*9520*/  LEA.HI.X R9, R4, R13, R5, 0x2, P0 ;  /* 0x0000000d04097211 */ /* 0x000fca00000f1405 */
[----:B------:R-:W3:Y:S01]  /*9530*/  @P2 LDG.E.LTC128B R23, desc[UR36][R8.64] ;  /* 0x0000002408172981 */ /* 0x000ee2000c1e1920 */
[C---:B------:R-:W-:Y:S01]  /*9540*/  LEA R4, P0, R6.reuse, UR4, 0x2 ;  /* 0x0000000406047c11 */ /* 0x040fe2000f8010ff */
[----:B------:R-:W-:Y:S03]  /*9550*/  BSSY B1, `(.L_x_36) ;  /* 0x0000010000017945 */ /* 0x000fe60003800000 */
[----:B------:R-:W-:Y:S02]  /*9560*/  LEA.HI.X R5, R6, UR5, R10, 0x2, P0 ;  /* 0x0000000506057c11 */ /* 0x000fe400080f140a */
[----:B---3--:R-:W-:-:S05]  /*9570*/  LOP3.LUT R7, R23, 0xffffe000, RZ, 0xc0, !PT ;  /* 0xffffe00017077812 */ /* 0x008fca00078ec0ff */
[----:B------:R-:W-:-:S04]  /*9580*/  FMUL R7, R7, R16 ;  /* 0x0000001007077220 */ /* 0x000fc80000400000 */
[----:B--2---:R-:W-:-:S05]  /*9590*/  FFMA R7, R11, R2, R7 ;  /* 0x000000020b077223 */ /* 0x004fca0000000007 */
[----:B------:R-:W-:-:S05]  /*95a0*/  F2FP.TF32.F32.PACK_B R7, R7 ;  /* 0x00000007ff07723e */ /* 0x000fca00024050ff */
[----:B------:R0:W-:Y:S02]  /*95b0*/  @P2 STG.E desc[UR36][R4.64], R7 ;  /* 0x0000000704002986 */ /* 0x0001e4000c101924 */
[----:B0-----:R-:W-:-:S04]  /*95c0*/  IMAD.WIDE.U32 R6, R3, R14, R18 ;  /* 0x0000000e03067225 */ /* 0x001fc800078e0012 */
[----:B------:R-:W-:Y:S02]  /*95d0*/  IMAD.IADD R7, R153, 0x1, R7 ;  /* 0x0000000199077824 */ /* 0x000fe400078e0207 */
[----:B------:R-:W-:-:S04]  /*95e0*/  IMAD.WIDE.U32 R6, R22, UR43, R6 ;  /* 0x0000002b16067c25 */ /* 0x000fc8000f8e0006 */
[----:B------:R-:W-:Y:S01]  /*95f0*/  IMAD.IADD R7, R159, 0x1, R7 ;  /* 0x000000019f077824 */ /* 0x000fe200078e0207 */
[----:B------:R-:W-:-:S04]  /*9600*/  LEA R10, P0, R6, R12, 0x2 ;  /* 0x0000000c060a7211 */ /* 0x000fc800078010ff */
[----:B------:R-:W-:Y:S02]  /*9610*/  LEA.HI.X R11, R6, R13, R7, 0x2, P0 ;  /* 0x0000000d060b7211 */ /* 0x000fe400000f1407 */
[----:B------:R-:W-:-:S13]  /*9620*/  ISETP.GT.AND P0, PT, R0, 0x1, P1 ;  /* 0x000000010000780c */ /* 0x000fda0000f04270 */
[----:B------:R-:W-:Y:S05]  /*9630*/  @!P0 BRA `(.L_x_37) ;  /* 0x0000000000048947 */ /* 0x000fea0003800000 */
[----:B------:R0:W5:Y:S02]  /*9640*/  LDG.E.LTC128B R23, desc[UR36][R10.64+0x4] ;  /* 0x000004240a177981 */ /* 0x000164000c1e1920 */
.L_x_37:
[----:B------:R-:W-:Y:S05]  /*9650*/  BSYNC B1 ;  /* 0x0000000000017941 */ /* 0x000fea0003800000 */
.L_x_36:
[----:B------:R-:W2:Y:S01]  /*9660*/  LDL.LU R7, [R1+0x4] ;  /* 0x0000040001077983 */ /* 0x000ea20000300800 */
[----:B-----5:R-:W-:Y:S01]  /*9670*/  LOP3.LUT R6, R23, 0xffffe000, RZ, 0xc0, !PT ;  /* 0xffffe00017067812 */ /* 0x020fe200078ec0ff */
[C---:B------:R-:W-:Y:S01]  /*9680*/  IMAD.SHL.U32 R156, R14.reuse, 0x8, RZ ;  /* 0x000000080e9c7824 */ /* 0x040fe200078e00ff */
[----:B------:R-:W-:Y:S01]  /*9690*/  SHF.L.U64.HI R157, R14, 0x3, R15 ;  /* 0x000000030e9d7819 */ /* 0x000fe2000001020f */
[----:B------:R-:W3:Y:S02]  /*96a0*/  LDL.LU R158, [R1+0x8] ;  /* 0x00000800019e7983 */ /* 0x000ee40000300800 */
[----:B------:R-:W-:-:S04]  /*96b0*/  FMUL R6, R6, R16 ;  /* 0x0000001006067220 */ /* 0x000fc80000400000 */
[----:B--2---:R-:W-:-:S05]  /*96c0*/  FFMA R6, R7, R2, R6 ;  /* 0x0000000207067223 */ /* 0x004fca0000000006 */
[----:B------:R-:W-:-:S05]  /*96d0*/  F2FP.TF32.F32.PACK_B R6, R6 ;  /* 0x00000006ff06723e */ /* 0x000fca00024050ff */
[----:B------:R1:W-:Y:S01]  /*96e0*/  @P0 STG.E desc[UR36][R4.64+0x4], R6 ;  /* 0x0000040604000986 */ /* 0x0003e2000c101924 */
[----:B------:R-:W-:-:S04]  /*96f0*/  ISETP.GT.AND P0, PT, R164, 0x8, PT ;  /* 0x00000008a400780c */ /* 0x000fc80003f04270 */
[----:B------:R-:W-:Y:S01]  /*9700*/  ISETP.GT.AND P2, PT, R0, RZ, P0 ;  /* 0x000000ff0000720c */ /* 0x000fe20000744270 */
[----:B-1----:R-:W-:-:S04]  /*9710*/  IMAD.WIDE.U32 R6, R3, R14, R156 ;  /* 0x0000000e03067225 */ /* 0x002fc800078e009c */
[----:B------:R-:W-:Y:S01]  /*9720*/  IMAD.IADD R153, R153, 0x1, R7 ;  /* 0x0000000199997824 */ /* 0x000fe200078e0207 */
[----:B------:R-:W-:-:S05]  /*9730*/  IADD3 R7, P3, R154, R6, RZ ;  /* 0x000000069a077210 */ /* 0x000fca0007f7e0ff */
[----:B------:R-:W-:Y:S01]  /*9740*/  IMAD.X R9, R153, 0x1, R21, P3 ;  /* 0x0000000199097824 */ /* 0x000fe200018e0615 */
[----:B------:R-:W-:-:S04]  /*9750*/  LEA R8, P3, R7, R12, 0x2 ;  /* 0x0000000c07087211 */ /* 0x000fc800078610ff */
[----:B------:R-:W-:-:S05]  /*9760*/  LEA.HI.X R9, R7, R13, R9, 0x2, P3 ;  /* 0x0000000d07097211 */ /* 0x000fca00018f1409 */
[----:B------:R1:W2:Y:S01]  /*9770*/  @P2 LDG.E.LTC128B R23, desc[UR36][R8.64] ;  /* 0x0000002408172981 */ /* 0x0002a2000c1e1920 */
[----:B------:R-:W-:Y:S01]  /*9780*/  IADD3 R6, P3, R18, R6, RZ ;  /* 0x0000000612067210 */ /* 0x000fe20007f7e0ff */
[----:B------:R-:W-:Y:S01]  /*9790*/  IMAD.U32 R161, RZ, RZ, UR8 ;  /* 0x00000008ffa17e24 */ /* 0x000fe2000f8e00ff */
[----:B------:R-:W-:Y:S01]  /*97a0*/  MOV R160, UR9 ;  /* 0x0000000900a07c02 */ /* 0x000fe20008000f00 */
[----:B------:R-:W-:Y:S01]  /*97b0*/  BSSY B1, `(.L_x_38) ;  /* 0x0000013000017945 */ /* 0x000fe20003800000 */
[----:B------:R-:W-:Y:S01]  /*97c0*/  ISETP.GT.AND P4, PT, R0, 0x1, P0 ;  /* 0x000000010000780c */ /* 0x000fe20000784270 */
[----:B------:R-:W-:Y:S02]  /*97d0*/  IMAD.X R7, R19, 0x1, R153, P3 ;  /* 0x0000000113077824 */ /* 0x000fe400018e0699 */
[----:B------:R-:W-:Y:S02]  /*97e0*/  IMAD.SHL.U32 R161, R161, 0x20, RZ ;  /* 0x00000020a1a17824 */ /* 0x000fe400078e00ff */
[----:B------:R-:W-:-:S04]  /*97f0*/  IMAD.WIDE.U32 R6, R22, UR43, R6 ;  /* 0x0000002b16067c25 */ /* 0x000fc8000f8e0006 */
[----:B------:R-:W-:Y:S01]  /*9800*/  IMAD.IADD R7, R159, 0x1, R7 ;  /* 0x000000019f077824 */ /* 0x000fe200078e0207 */
[----:B-1----:R-:W-:-:S04]  /*9810*/  LEA R8, P3, R6, R12, 0x2 ;  /* 0x0000000c06087211 */ /* 0x002fc800078610ff */
[----:B------:R-:W-:Y:S01]  /*9820*/  LEA.HI.X R9, R6, R13, R7, 0x2, P3 ;  /* 0x0000000d06097211 */ /* 0x000fe200018f1407 */
[----:B------:R-:W-:-:S05]  /*9830*/  IMAD.U32 R6, RZ, RZ, UR8 ;  /* 0x00000008ff067e24 */ /* 0x000fca000f8e00ff */
[----:B------:R-:W-:Y:S02]  /*9840*/  SHF.L.U64.HI R160, R6, 0x5, R160 ;  /* 0x0000000506a07819 */ /* 0x000fe400000102a0 */
[----:B------:R-:W-:-:S05]  /*9850*/  IADD3 R6, P3, R161, R4, RZ ;  /* 0x00000004a1067210 */ /* 0x000fca0007f7e0ff */
[----:B------:R-:W-:Y:S01]  /*9860*/  IMAD.X R7, R160, 0x1, R5, P3 ;  /* 0x00000001a0077824 */ /* 0x000fe200018e0605 */
[----:B--2---:R-:W-:-:S05]  /*9870*/  LOP3.LUT R153, R23, 0xffffe000, RZ, 0xc0, !PT ;  /* 0xffffe00017997812 */ /* 0x004fca00078ec0ff */
[----:B------:R-:W-:-:S04]  /*9880*/  FMUL R153, R153, R16 ;  /* 0x0000001099997220 */ /* 0x000fc80000400000 */
[----:B---3--:R-:W-:-:S05]  /*9890*/  FFMA R153, R158, R2, R153 ;  /* 0x000000029e997223 */ /* 0x008fca0000000099 */
[----:B------:R-:W-:-:S05]  /*98a0*/  F2FP.TF32.F32.PACK_B R153, R153 ;  /* 0x00000099ff99723e */ /* 0x000fca00024050ff */
[----:B------:R1:W-:Y:S01]  /*98b0*/  @P2 STG.E desc[UR36][R6.64], R153 ;  /* 0x0000009906002986 */ /* 0x0003e2000c101924 */
[----:B------:R-:W-:Y:S05]  /*98c0*/  @!P4 BRA `(.L_x_39) ;  /* 0x000000000004c947 */ /* 0x000fea0003800000 */
[----:B------:R2:W5:Y:S02]  /*98d0*/  LDG.E.LTC128B R23, desc[UR36][R8.64+0x4] ;  /* 0x0000042408177981 */ /* 0x000564000c1e1920 */
.L_x_39:
[----:B------:R-:W-:Y:S05]  /*98e0*/  BSYNC B1 ;  /* 0x0000000000017941 */ /* 0x000fea0003800000 */
.L_x_38:
[----:B------:R-:W3:Y:S01]  /*98f0*/  LDL.LU R158, [R1+0xc] ;  /* 0x00000c00019e7983 */ /* 0x000ee20000300800 */
[----:B-1---5:R-:W-:Y:S01]  /*9900*/  LOP3.LUT R153, R23, 0xffffe000, RZ, 0xc0, !PT ;  /* 0xffffe00017997812 */ /* 0x022fe200078ec0ff */
[----:B------:R-:W-:Y:S01]  /*9910*/  BSSY B1, `(.L_x_40) ;  /* 0x0000009000017945 */ /* 0x000fe20003800000 */
[----:B------:R-:W-:-:S03]  /*9920*/  ISETP.GT.AND P2, PT, R0, 0x8, P1 ;  /* 0x000000080000780c */ /* 0x000fc60000f44270 */
[----:B------:R-:W-:-:S04]  /*9930*/  FMUL R153, R153, R16 ;  /* 0x0000001099997220 */ /* 0x000fc80000400000 */
[----:B---3--:R-:W-:-:S05]  /*9940*/  FFMA R153, R158, R2, R153 ;  /* 0x000000029e997223 */ /* 0x008fca0000000099 */
[----:B------:R-:W-:-:S05]  /*9950*/  F2FP.TF32.F32.PACK_B R153, R153 ;  /* 0x00000099ff99723e */ /* 0x000fca00024050ff */
[----:B------:R1:W-:Y:S02]  /*9960*/  @P4 STG.E desc[UR36][R6.64+0x4], R153 ;  /* 0x0000049906004986 */ /* 0x0003e4000c101924 */
[----:B-1----:R-:W-:Y:S01]  /*9970*/  IMAD.MOV.U32 R153, RZ, RZ, R23 ;  /* 0x000000ffff997224 */ /* 0x002fe200078e0017 */
[----:B------:R-:W-:Y:S06]  /*9980*/  @!P2 BRA `(.L_x_41) ;  /* 0x000000000004a947 */ /* 0x000fec0003800000 */
[----:B------:R1:W5:Y:S02]  /*9990*/  LDG.E.LTC128B R153, desc[UR36][R10.64+0x20] ;  /* 0x000020240a997981 */ /* 0x000364000c1e1920 */
.L_x_41:
[----:B------:R-:W-:Y:S05]  /*99a0*/  BSYNC B1 ;  /* 0x0000000000017941 */ /* 0x000fea0003800000 */
.L_x_40:
[----:B------:R-:W3:Y:S01]  /*99b0*/  LDL.LU R158, [R1+0x10] ;  /* 0x00001000019e7983 */ /* 0x000ee20000300800 */
[----:B-----5:R-:W-:Y:S01]  /*99c0*/  LOP3.LUT R23, R153, 0xffffe000, RZ, 0xc0, !PT ;  /* 0xffffe00099177812 */ /* 0x020fe200078ec0ff */
[----:B------:R-:W-:Y:S01]  /*99d0*/  BSSY B1, `(.L_x_42) ;  /* 0x0000008000017945 */ /* 0x000fe20003800000 */
[----:B------:R-:W-:-:S03]  /*99e0*/  ISETP.GT.AND P3, PT, R0, 0x9, P1 ;  /* 0x000000090000780c */ /* 0x000fc60000f64270 */
[----:B------:R-:W-:-:S04]  /*99f0*/  FMUL R23, R23, R16 ;  /* 0x0000001017177220 */ /* 0x000fc80000400000 */
[----:B---3--:R-:W-:-:S05]  /*9a00*/  FFMA R23, R158, R2, R23 ;  /* 0x000000029e177223 */ /* 0x008fca0000000017 */
[----:B------:R-:W-:-:S05]  /*9a10*/  F2FP.TF32.F32.PACK_B R23, R23 ;  /* 0x00000017ff17723e */ /* 0x000fca00024050ff */
[----:B------:R3:W-:Y:S01]  /*9a20*/  @P2 STG.E desc[UR36][R4.64+0x20], R23 ;  /* 0x0000201704002986 */ /* 0x0007e2000c101924 */
[----:B------:R-:W-:Y:S05]  /*9a30*/  @!P3 BRA `(.L_x_43) ;  /* 0x000000000004b947 */ /* 0x000fea0003800000 */
[----:B------:R4:W5:Y:S02]  /*9a40*/  LDG.E.LTC128B R153, desc[UR36][R10.64+0x24] ;  /* 0x000024240a997981 */ /* 0x000964000c1e1920 */
.L_x_43:
[----:B------:R-:W-:Y:S05]  /*9a50*/  BSYNC B1 ;  /* 0x0000000000017941 */ /* 0x000fea0003800000 */
.L_x_42:
[----:B------:R-:W2:Y:S01]  /*9a60*/  LDL.LU R158, [R1+0x14] ;  /* 0x00001400019e7983 */ /* 0x000ea20000300800 */
[----:B---3-5:R-:W-:Y:S01]  /*9a70*/  LOP3.LUT R23, R153, 0xffffe000, RZ, 0xc0, !PT ;  /* 0xffffe00099177812 */ /* 0x028fe200078ec0ff */
[----:B------:R-:W-:Y:S01]  /*9a80*/  BSSY B1, `(.L_x_44) ;  /* 0x0000008000017945 */ /* 0x000fe20003800000 */
[----:B------:R-:W-:-:S03]  /*9a90*/  ISETP.GT.AND P2, PT, R0, 0x8, P0 ;  /* 0x000000080000780c */ /* 0x000fc60000744270 */
[----:B------:R-:W-:-:S04]  /*9aa0*/  FMUL R23, R23, R16 ;  /* 0x0000001017177220 */ /* 0x000fc80000400000 */
[----:B--2---:R-:W-:-:S05]  /*9ab0*/  FFMA R23, R158, R2, R23 ;  /* 0x000000029e177223 */ /* 0x004fca0000000017 */
[----:B------:R-:W-:-:S05]  /*9ac0*/  F2FP.TF32.F32.PACK_B R23, R23 ;  /* 0x00000017ff17723e */ /* 0x000fca00024050ff */
[----:B------:R2:W-:Y:S01]  /*9ad0*/  @P3 STG.E desc[UR36][R4.64+0x24], R23 ;  /* 0x0000241704003986 */ /* 0x0005e2000c101924 */
[----:B------:R-:W-:Y:S05]  /*9ae0*/  @!P2 BRA `(.L_x_45) ;  /* 0x000000000004a947 */ /* 0x000fea0003800000 */
[----:B------:R3:W5:Y:S02]  /*9af0*/  LDG.E.LTC128B R153, desc[UR36][R8.64+0x20] ;  /* 0x0000202408997981 */ /* 0x000764000c1e1920 */
.L_x_45:
[----:B------:R-:W-:Y:S05]  /*9b00*/  BSYNC B1 ;  /* 0x0000000000017941 */ /* 0x000fea0003800000 */
.L_x_44:
[----:B------:R-:W4:Y:S01]  /*9b10*/  LDL.LU R158, [R1+0x18] ;  /* 0x00001800019e7983 */ /* 0x000f220000300800 */
[----:B--2--5:R-:W-:Y:S01]  /*9b20*/  LOP3.LUT R23, R153, 0xffffe000, RZ, 0xc0, !PT ;  /* 0xffffe00099177812 */ /* 0x024fe200078ec0ff */
[----:B------:R-:W-:Y:S01]  /*9b30*/  BSSY B1, `(.L_x_46) ;  /* 0x0000008000017945 */ /* 0x000fe20003800000 */
[----:B------:R-:W-:-:S03]  /*9b40*/  ISETP.GT.AND P3, PT, R0, 0x9, P0 ;  /* 0x000000090000780c */ /* 0x000fc60000764270 */
[----:B------:R-:W-:-:S04]  /*9b50*/  FMUL R23, R23, R16 ;  /* 0x0000001017177220 */ /* 0x000fc80000400000 */
[----:B----4-:R-:W-:-:S05]  /*9b60*/  FFMA R23, R158, R2, R23 ;  /* 0x000000029e177223 */ /* 0x010fca0000000017 */
[----:B------:R-:W-:-:S05]  /*9b70*/  F2FP.TF32.F32.PACK_B R23, R23 ;  /* 0x00000017ff17723e */ /* 0x000fca00024050ff */
[----:B------:R2:W-:Y:S01]  /*9b80*/  @P2 STG.E desc[UR36][R6.64+0x20], R23 ;  /* 0x0000201706002986 */ /* 0x0005e2000c101924 */
[----:B------:R-:W-:Y:S05]  /*9b90*/  @!P3 BRA `(.L_x_47) ;  /* 0x000000000004b947 */ /* 0x000fea0003800000 */
[----:B------:R4:W5:Y:S02]  /*9ba0*/  LDG.E.LTC128B R153, desc[UR36][R8.64+0x24] ;  /* 0x0000242408997981 */ /* 0x000964000c1e1920 */
.L_x_47:
[----:B------:R-:W-:Y:S05]  /*9bb0*/  BSYNC B1 ;  /* 0x0000000000017941 */ /* 0x000fea0003800000 */
.L_x_46:
[----:B------:R-:W3:Y:S01]  /*9bc0*/  LDL.LU R158, [R1+0x1c] ;  /* 0x00001c00019e7983 */ /* 0x000ee20000300800 */
[----:B--2--5:R-:W-:Y:S01]  /*9bd0*/  LOP3.LUT R23, R153, 0xffffe000, RZ, 0xc0, !PT ;  /* 0xffffe00099177812 */ /* 0x024fe200078ec0ff */
        /* <DEDUP_REMOVED lines=8> */
.L_x_49:
[----:B------:R-:W-:Y:S05]  /*9c60*/  BSYNC B1 ;  /* 0x0000000000017941 */ /* 0x000fea0003800000 */
.L_x_48:
        /* <DEDUP_REMOVED lines=10> */
.L_x_51:
[----:B------:R-:W-:Y:S05]  /*9d10*/  BSYNC B1 ;  /* 0x0000000000017941 */ /* 0x000fea0003800000 */
.L_x_50:
        /* <DEDUP_REMOVED lines=10> */
.L_x_53:
[----:B------:R-:W-:Y:S05]  /*9dc0*/  BSYNC B1 ;  /* 0x0000000000017941 */ /* 0x000fea0003800000 */
.L_x_52:
        /* <DEDUP_REMOVED lines=10> */
.L_x_55:
[----:B------:R-:W-:Y:S05]  /*9e70*/  BSYNC B1 ;  /* 0x0000000000017941 */ /* 0x000fea0003800000 */
.L_x_54:
        /* <DEDUP_REMOVED lines=10> */
.L_x_57:
[----:B------:R-:W-:Y:S05]  /*9f20*/  BSYNC B1 ;  /* 0x0000000000017941 */ /* 0x000fea0003800000 */
.L_x_56:
        /* <DEDUP_REMOVED lines=10> */
.L_x_59:
[----:B------:R-:W-:Y:S05]  /*9fd0*/  BSYNC B1 ;  /* 0x0000000000017941 */ /* 0x000fea0003800000 */
.L_x_58:
        /* <DEDUP_REMOVED lines=10> */
.L_x_61:
[----:B------:R-:W-:Y:S05]  /*a080*/  BSYNC B1 ;  /* 0x0000000000017941 */ /* 0x000fea0003800000 */
.L_x_60:
        /* <DEDUP_REMOVED lines=10> */
.L_x_63:
[----:B------:R-:W-:Y:S05]  /*a130*/  BSYNC B1 ;  /* 0x0000000000017941 */ /* 0x000fea0003800000 */
.L_x_62:
        /* <DEDUP_REMOVED lines=10> */
.L_x_65:
[----:B------:R-:W-:Y:S05]  /*a1e0*/  BSYNC B1 ;  /* 0x0000000000017941 */ /* 0x000fea0003800000 */
.L_x_64:
        /* <DEDUP_REMOVED lines=10> */
.L_x_67:
[----:B------:R-:W-:Y:S05]  /*a290*/  BSYNC B1 ;  /* 0x0000000000017941 */ /* 0x000fea0003800000 */
.L_x_66:
        /* <DEDUP_REMOVED lines=10> */
.L_x_69:
[----:B------:R-:W-:Y:S05]  /*a340*/  BSYNC B1 ;  /* 0x0000000000017941 */ /* 0x000fea0003800000 */
.L_x_68:
        /* <DEDUP_REMOVED lines=10> */
.L_x_71:
[----:B------:R-:W-:Y:S05]  /*a3f0*/  BSYNC B1 ;  /* 0x0000000000017941 */ /* 0x000fea0003800000 */
.L_x_70:
        /* <DEDUP_REMOVED lines=10> */
.L_x_73:
[----:B------:R-:W-:Y:S05]  /*a4a0*/  BSYNC B1 ;  /* 0x0000000000017941 */ /* 0x000fea0003800000 */
.L_x_72:
        /* <DEDUP_REMOVED lines=10> */
.L_x_75:
[----:B------:R-:W-:Y:S05]  /*a550*/  BSYNC B1 ;  /* 0x0000000000017941 */ /* 0x000fea0003800000 */
.L_x_74:
        /* <DEDUP_REMOVED lines=10> */
.L_x_77:
[----:B------:R-:W-:Y:S05]  /*a600*/  BSYNC B1 ;  /* 0x0000000000017941 */ /* 0x000fea0003800000 */
.L_x_76:
        /* <DEDUP_REMOVED lines=10> */
.L_x_79:
[----:B------:R-:W-:Y:S05]  /*a6b0*/  BSYNC B1 ;  /* 0x0000000000017941 */ /* 0x000fea0003800000 */
.L_x_78:
        /* <DEDUP_REMOVED lines=10> */
.L_x_81:
[----:B------:R-:W-:Y:S05]  /*a760*/  BSYNC B1 ;  /* 0x0000000000017941 */ /* 0x000fea0003800000 */
.L_x_80:
        /* <DEDUP_REMOVED lines=10> */
.L_x_83:
[----:B------:R-:W-:Y:S05]  /*a810*/  BSYNC B1 ;  /* 0x0000000000017941 */ /* 0x000fea0003800000 */
.L_x_82:
        /* <DEDUP_REMOVED lines=10> */
.L_x_85:
[----:B------:R-:W-:Y:S05]  /*a8c0*/  BSYNC B1 ;  /* 0x0000000000017941 */ /* 0x000fea0003800000 */
.L_x_84:
        /* <DEDUP_REMOVED lines=10> */
.L_x_87:
[----:B------:R-:W-:Y:S05]  /*a970*/  BSYNC B1 ;  /* 0x0000000000017941 */ /* 0x000fea0003800000 */
.L_x_86:
        /* <DEDUP_REMOVED lines=10> */
.L_x_89:
[----:B------:R-:W-:Y:S05]  /*aa20*/  BSYNC B1 ;  /* 0x0000000000017941 */ /* 0x000fea0003800000 */
.L_x_88:
        /* <DEDUP_REMOVED lines=10> */
.L_x_91:
[----:B------:R-:W-:Y:S05]  /*aad0*/  BSYNC B1 ;  /* 0x0000000000017941 */ /* 0x000fea0003800000 */
.L_x_90:
        /* <DEDUP_REMOVED lines=10> */
.L_x_93:
[----:B------:R-:W-:Y:S05]  /*ab80*/  BSYNC B1 ;  /* 0x0000000000017941 */ /* 0x000fea0003800000 */
.L_x_92:
        /* <DEDUP_REMOVED lines=10> */
.L_x_95:
[----:B------:R-:W-:Y:S05]  /*ac30*/  BSYNC B1 ;  /* 0x0000000000017941 */ /* 0x000fea0003800000 */
.L_x_94:
        /* <DEDUP_REMOVED lines=10> */
.L_x_97:
[----:B------:R-:W-:Y:S05]  /*ace0*/  BSYNC B1 ;  /* 0x0000000000017941 */ /* 0x000fea0003800000 */
.L_x_96:
        /* <DEDUP_REMOVED lines=10> */
.L_x_99:
[----:B------:R-:W-:Y:S05]  /*ad90*/  BSYNC B1 ;  /* 0x0000000000017941 */ /* 0x000fea0003800000 */
.L_x_98:
        /* <DEDUP_REMOVED lines=10> */
.L_x_101:
[----:B------:R-:W-:Y:S05]  /*ae40*/  BSYNC B1 ;  /* 0x0000000000017941 */ /* 0x000fea0003800000 */
.L_x_100:
        /* <DEDUP_REMOVED lines=10> */
.L_x_103:
[----:B------:R-:W-:Y:S05]  /*aef0*/  BSYNC B1 ;  /* 0x0000000000017941 */ /* 0x000fea0003800000 */
.L_x_102:
        /* <DEDUP_REMOVED lines=10> */
.L_x_105:
[----:B------:R-:W-:Y:S05]  /*afa0*/  BSYNC B1 ;  /* 0x0000000000017941 */ /* 0x000fea0003800000 */
.L_x_104:
        /* <DEDUP_REMOVED lines=10> */
.L_x_107:
[----:B------:R-:W-:Y:S05]  /*b050*/  BSYNC B1 ;  /* 0x0000000000017941 */ /* 0x000fea0003800000 */
.L_x_106:
        /* <DEDUP_REMOVED lines=10> */
.L_x_109:
[----:B------:R-:W-:Y:S05]  /*b100*/  BSYNC B1 ;  /* 0x0000000000017941 */ /* 0x000fea0003800000 */
.L_x_108:
        /* <DEDUP_REMOVED lines=10> */
.L_x_111:
[----:B------:R-:W-:Y:S05]  /*b1b0*/  BSYNC B1 ;  /* 0x0000000000017941 */ /* 0x000fea0003800000 */
.L_x_110:
        /* <DEDUP_REMOVED lines=10> */
.L_x_113:
[----:B------:R-:W-:Y:S05]  /*b260*/  BSYNC B1 ;  /* 0x0000000000017941 */ /* 0x000fea0003800000 */
.L_x_112:
        /* <DEDUP_REMOVED lines=10> */
.L_x_115:
[----:B------:R-:W-:Y:S05]  /*b310*/  BSYNC B1 ;  /* 0x0000000000017941 */ /* 0x000fea0003800000 */
.L_x_114:
        /* <DEDUP_REMOVED lines=10> */
.L_x_117:
[----:B------:R-:W-:Y:S05]  /*b3c0*/  BSYNC B1 ;  /* 0x0000000000017941 */ /* 0x000fea0003800000 */
.L_x_116:
        /* <DEDUP_REMOVED lines=10> */
.L_x_119:
[----:B------:R-:W-:Y:S05]  /*b470*/  BSYNC B1 ;  /* 0x0000000000017941 */ /* 0x000fea0003800000 */
.L_x_118:
        /* <DEDUP_REMOVED lines=10> */
.L_x_121:
[----:B------:R-:W-:Y:S05]  /*b520*/  BSYNC B1 ;  /* 0x0000000000017941 */ /* 0x000fea0003800000 */
.L_x_120:
        /* <DEDUP_REMOVED lines=10> */
.L_x_123:
[----:B------:R-:W-:Y:S05]  /*b5d0*/  BSYNC B1 ;  /* 0x0000000000017941 */ /* 0x000fea0003800000 */
.L_x_122:
        /* <DEDUP_REMOVED lines=10> */
.L_x_125:
[----:B------:R-:W-:Y:S05]  /*b680*/  BSYNC B1 ;  /* 0x0000000000017941 */ /* 0x000fea0003800000 */
.L_x_124:
        /* <DEDUP_REMOVED lines=10> */
.L_x_127:
[----:B------:R-:W-:Y:S05]  /*b730*/  BSYNC B1 ;  /* 0x0000000000017941 */ /* 0x000fea0003800000 */
.L_x_126:
        /* <DEDUP_REMOVED lines=10> */
.L_x_129:
[----:B------:R-:W-:Y:S05]  /*b7e0*/  BSYNC B1 ;  /* 0x0000000000017941 */ /* 0x000fea0003800000 */
.L_x_128:
[----:B--2---:R-:W2:Y:S01]  /*b7f0*/  LDL.LU R23, [R1+0xc0] ;  /* 0x0000c00001177983 */ /* 0x004ea20000300800 */
[----:B-----5:R-:W-:Y:S01]  /*b800*/  LOP3.LUT R158, R153, 0xffffe000, RZ, 0xc0, !PT ;  /* 0xffffe000999e7812 */ /* 0x020fe200078ec0ff */
[----:B------:R-:W-:Y:S01]  /*b810*/  BSSY B1, `(.L_x_130) ;  /* 0x0000009000017945 */ /* 0x000fe20003800000 */
[----:B------:R-:W-:-:S03]  /*b820*/  ISETP.GT.AND P3, PT, R0, 0x61, P1 ;  /* 0x000000610000780c */ /* 0x000fc60000f64270 */
[----:B------:R-:W-:-:S04]  /*b830*/  FMUL R158, R158, R16 ;  /* 0x000000109e9e7220 */ /* 0x000fc80000400000 */
[----:B--2---:R-:W-:Y:S01]  /*b840*/  FFMA R158, R23, R2, R158 ;  /* 0x00000002179e7223 */ /* 0x004fe2000000009e */
[----:B------:R-:W-:-:S04]  /*b850*/  IMAD.MOV.U32 R23, RZ, RZ, R153 ;  /* 0x000000ffff177224 */ /* 0x000fc800078e0099 */
[----:B------:R-:W-:-:S05]  /*b860*/  F2FP.TF32.F32.PACK_B R158, R158 ;  /* 0x0000009eff9e723e */ /* 0x000fca00024050ff */
[----:B------:R2:W-:Y:S01]  /*b870*/  @P2 STG.E desc[UR36][R4.64+0x180], R158 ;  /* 0x0001809e04002986 */ /* 0x0005e2000c101924 */
[----:B------:R-:W-:Y:S05]  /*b880*/  @!P3 BRA `(.L_x_131) ;  /* 0x000000000004b947 */ /* 0x000fea0003800000 */
[----:B------:R0:W5:Y:S02]  /*b890*/  LDG.E.LTC128B R23, desc[UR36][R10.64+0x184] ;  /* 0x000184240a177981 */ /* 0x000164000c1e1920 */
.L_x_131:
[----:B------:R-:W-:Y:S05]  /*b8a0*/  BSYNC B1 ;  /* 0x0000000000017941 */ /* 0x000fea0003800000 */
.L_x_130:
[----:B--2---:R-:W2:Y:S01]  /*b8b0*/  LDL.LU R158, [R1+0xc4] ;  /* 0x0000c400019e7983 */ /* 0x004ea20000300800 */
[----:B-----5:R-:W-:Y:S01]  /*b8c0*/  LOP3.LUT R153, R23, 0xffffe000, RZ, 0xc0, !PT ;  /* 0xffffe00017997812 */ /* 0x020fe200078ec0ff */
        /* <DEDUP_REMOVED lines=8> */
.L_x_133:
[----:B------:R-:W-:Y:S05]  /*b950*/  BSYNC B1 ;  /* 0x0000000000017941 */ /* 0x000fea0003800000 */
.L_x_132:
        /* <DEDUP_REMOVED lines=10> */
.L_x_135:
[----:B------:R-:W-:Y:S05]  /*ba00*/  BSYNC B1 ;  /* 0x0000000000017941 */ /* 0x000fea0003800000 */
.L_x_134:
        /* <DEDUP_REMOVED lines=10> */
.L_x_137:
[----:B------:R-:W-:Y:S05]  /*bab0*/  BSYNC B1 ;  /* 0x0000000000017941 */ /* 0x000fea0003800000 */
.L_x_136:
        /* <DEDUP_REMOVED lines=10> */
.L_x_139:
[----:B------:R-:W-:Y:S05]  /*bb60*/  BSYNC B1 ;  /* 0x0000000000017941 */ /* 0x000fea0003800000 */
.L_x_138:
        /* <DEDUP_REMOVED lines=10> */
.L_x_141:
[----:B------:R-:W-:Y:S05]  /*bc10*/  BSYNC B1 ;  /* 0x0000000000017941 */ /* 0x000fea0003800000 */
.L_x_140:
        /* <DEDUP_REMOVED lines=10> */
.L_x_143:
[----:B------:R-:W-:Y:S05]  /*bcc0*/  BSYNC B1 ;  /* 0x0000000000017941 */ /* 0x000fea0003800000 */
.L_x_142:
        /* <DEDUP_REMOVED lines=10> */
.L_x_145:
[----:B------:R-:W-:Y:S05]  /*bd70*/  BSYNC B1 ;  /* 0x0000000000017941 */ /* 0x000fea0003800000 */
.L_x_144:
        /* <DEDUP_REMOVED lines=10> */
.L_x_147:
[----:B------:R-:W-:Y:S05]  /*be20*/  BSYNC B1 ;  /* 0x0000000000017941 */ /* 0x000fea0003800000 */
.L_x_146:
        /* <DEDUP_REMOVED lines=10> */
.L_x_149:
[----:B------:R-:W-:Y:S05]  /*bed0*/  BSYNC B1 ;  /* 0x0000000000017941 */ /* 0x000fea0003800000 */
.L_x_148:
        /* <DEDUP_REMOVED lines=10> */
.L_x_151:
[----:B------:R-:W-:Y:S05]  /*bf80*/  BSYNC B1 ;  /* 0x0000000000017941 */ /* 0x000fea0003800000 */
.L_x_150:
        /* <DEDUP_REMOVED lines=10> */
.L_x_153:
[----:B------:R-:W-:Y:S05]  /*c030*/  BSYNC B1 ;  /* 0x0000000000017941 */ /* 0x000fea0003800000 */
.L_x_152:
        /* <DEDUP_REMOVED lines=10> */
.L_x_155:
[----:B------:R-:W-:Y:S05]  /*c0e0*/  BSYNC B1 ;  /* 0x0000000000017941 */ /* 0x000fea0003800000 */
.L_x_154:
        /* <DEDUP_REMOVED lines=10> */
.L_x_157:
[----:B------:R-:W-:Y:S05]  /*c190*/  BSYNC B1 ;  /* 0x0000000000017941 */ /* 0x000fea0003800000 */
.L_x_156:
        /* <DEDUP_REMOVED lines=10> */
.L_x_159:
[----:B------:R-:W-:Y:S05]  /*c240*/  BSYNC B1 ;  /* 0x0000000000017941 */ /* 0x000fea0003800000 */
.L_x_158:
        /* <DEDUP_REMOVED lines=10> */
.L_x_161:
[----:B------:R-:W-:Y:S05]  /*c2f0*/  BSYNC B1 ;  /* 0x0000000000017941 */ /* 0x000fea0003800000 */
.L_x_160:
        /* <DEDUP_REMOVED lines=10> */
.L_x_163:
[----:B------:R-:W-:Y:S05]  /*c3a0*/  BSYNC B1 ;  /* 0x0000000000017941 */ /* 0x000fea0003800000 */
.L_x_162:
        /* <DEDUP_REMOVED lines=10> */
.L_x_165:
[----:B------:R-:W-:Y:S05]  /*c450*/  BSYNC B1 ;  /* 0x0000000000017941 */ /* 0x000fea0003800000 */
.L_x_164:
        /* <DEDUP_REMOVED lines=10> */
.L_x_167:
[----:B------:R-:W-:Y:S05]  /*c500*/  BSYNC B1 ;  /* 0x0000000000017941 */ /* 0x000fea0003800000 */
.L_x_166:
        /* <DEDUP_REMOVED lines=10> */
.L_x_169:
[----:B------:R-:W-:Y:S05]  /*c5b0*/  BSYNC B1 ;  /* 0x0000000000017941 */ /* 0x000fea0003800000 */
.L_x_168:
        /* <DEDUP_REMOVED lines=10> */
.L_x_171:
[----:B------:R-:W-:Y:S05]  /*c660*/  BSYNC B1 ;  /* 0x0000000000017941 */ /* 0x000fea0003800000 */
.L_x_170:
        /* <DEDUP_REMOVED lines=10> */
.L_x_173:
[----:B------:R-:W-:Y:S05]  /*c710*/  BSYNC B1 ;  /* 0x0000000000017941 */ /* 0x000fea0003800000 */
.L_x_172:
        /* <DEDUP_REMOVED lines=10> */
.L_x_175:
[----:B------:R-:W-:Y:S05]  /*c7c0*/  BSYNC B1 ;  /* 0x0000000000017941 */ /* 0x000fea0003800000 */
.L_x_174:
        /* <DEDUP_REMOVED lines=10> */
.L_x_177:
[----:B------:R-:W-:Y:S05]  /*c870*/  BSYNC B1 ;  /* 0x0000000000017941 */ /* 0x000fea0003800000 */
.L_x_176:
        /* <DEDUP_REMOVED lines=10> */
.L_x_179:
[----:B------:R-:W-:Y:S05]  /*c920*/  BSYNC B1 ;  /* 0x0000000000017941 */ /* 0x000fea0003800000 */
.L_x_178:
        /* <DEDUP_REMOVED lines=10> */
.L_x_181:
[----:B------:R-:W-:Y:S05]  /*c9d0*/  BSYNC B1 ;  /* 0x0000000000017941 */ /* 0x000fea0003800000 */
.L_x_180:
        /* <DEDUP_REMOVED lines=10> */
.L_x_183:
[----:B------:R-:W-:Y:S05]  /*ca80*/  BSYNC B1 ;  /* 0x0000000000017941 */ /* 0x000fea0003800000 */
.L_x_182:
        /* <DEDUP_REMOVED lines=10> */
.L_x_185:
[----:B------:R-:W-:Y:S05]  /*cb30*/  BSYNC B1 ;  /* 0x0000000000017941 */ /* 0x000fea0003800000 */
.L_x_184:
        /* <DEDUP_REMOVED lines=10> */
.L_x_187:
[----:B------:R-:W-:Y:S05]  /*cbe0*/  BSYNC B1 ;  /* 0x0000000000017941 */ /* 0x000fea0003800000 */
.L_x_186:
        /* <DEDUP_REMOVED lines=10> */
.L_x_189:
[----:B------:R-:W-:Y:S05]  /*cc90*/  BSYNC B1 ;  /* 0x0000000000017941 */ /* 0x000fea0003800000 */
.L_x_188:
        /* <DEDUP_REMOVED lines=10> */
.L_x_191:
[----:B------:R-:W-:Y:S05]  /*cd40*/  BSYNC B1 ;  /* 0x0000000000017941 */ /* 0x000fea0003800000 */
.L_x_190:
        /* <DEDUP_REMOVED lines=10> */
.L_x_193:
[----:B------:R-:W-:Y:S05]  /*cdf0*/  BSYNC B1 ;  /* 0x0000000000017941 */ /* 0x000fea0003800000 */
.L_x_192:
        /* <DEDUP_REMOVED lines=10> */
.L_x_195:
[----:B------:R-:W-:Y:S05]  /*cea0*/  BSYNC B1 ;  /* 0x0000000000017941 */ /* 0x000fea0003800000 */
.L_x_194:
        /* <DEDUP_REMOVED lines=10> */
.L_x_197:
[----:B------:R-:W-:Y:S05]  /*cf50*/  BSYNC B1 ;  /* 0x0000000000017941 */ /* 0x000fea0003800000 */
.L_x_196:
        /* <DEDUP_REMOVED lines=10> */
.L_x_199:
[----:B------:R-:W-:Y:S05]  /*d000*/  BSYNC B1 ;  /* 0x0000000000017941 */ /* 0x000fea0003800000 */
.L_x_198:
        /* <DEDUP_REMOVED lines=10> */
.L_x_201:
[----:B------:R-:W-:Y:S05]  /*d0b0*/  BSYNC B1 ;  /* 0x0000000000017941 */ /* 0x000fea0003800000 */
.L_x_200:
        /* <DEDUP_REMOVED lines=10> */
.L_x_203:
[----:B------:R-:W-:Y:S05]  /*d160*/  BSYNC B1 ;  /* 0x0000000000017941 */ /* 0x000fea0003800000 */
.L_x_202:
        /* <DEDUP_REMOVED lines=10> */
.L_x_205:
[----:B------:R-:W-:Y:S05]  /*d210*/  BSYNC B1 ;  /* 0x0000000000017941 */ /* 0x000fea0003800000 */
.L_x_204:
        /* <DEDUP_REMOVED lines=10> */
.L_x_207:
[----:B------:R-:W-:Y:S05]  /*d2c0*/  BSYNC B1 ;  /* 0x0000000000017941 */ /* 0x000fea0003800000 */
.L_x_206:
        /* <DEDUP_REMOVED lines=10> */
.L_x_209:
[----:B------:R-:W-:Y:S05]  /*d370*/  BSYNC B1 ;  /* 0x0000000000017941 */ /* 0x000fea0003800000 */
.L_x_208:
        /* <DEDUP_REMOVED lines=10> */
.L_x_211:
[----:B------:R-:W-:Y:S05]  /*d420*/  BSYNC B1 ;  /* 0x0000000000017941 */ /* 0x000fea0003800000 */
.L_x_210:
        /* <DEDUP_REMOVED lines=10> */
.L_x_213:
[----:B------:R-:W-:Y:S05]  /*d4d0*/  BSYNC B1 ;  /* 0x0000000000017941 */ /* 0x000fea0003800000 */
.L_x_212:
        /* <DEDUP_REMOVED lines=10> */
.L_x_215:
[----:B------:R-:W-:Y:S05]  /*d580*/  BSYNC B1 ;  /* 0x0000000000017941 */ /* 0x000fea0003800000 */
.L_x_214:
        /* <DEDUP_REMOVED lines=10> */
.L_x_217:
[----:B------:R-:W-:Y:S05]  /*d630*/  BSYNC B1 ;  /* 0x0000000000017941 */ /* 0x000fea0003800000 */
.L_x_216:
        /* <DEDUP_REMOVED lines=10> */
.L_x_219:
[----:B------:R-:W-:Y:S05]  /*d6e0*/  BSYNC B1 ;  /* 0x0000000000017941 */ /* 0x000fea0003800000 */
.L_x_218:
        /* <DEDUP_REMOVED lines=10> */
.L_x_221:
[----:B------:R-:W-:Y:S05]  /*d790*/  BSYNC B1 ;  /* 0x0000000000017941 */ /* 0x000fea0003800000 */
.L_x_220:
        /* <DEDUP_REMOVED lines=10> */
.L_x_223:
[----:B------:R-:W-:Y:S05]  /*d840*/  BSYNC B1 ;  /* 0x0000000000017941 */ /* 0x000fea0003800000 */
.L_x_222:
        /* <DEDUP_REMOVED lines=10> */
.L_x_225:
[----:B------:R-:W-:Y:S05]  /*d8f0*/  BSYNC B1 ;  /* 0x0000000000017941 */ /* 0x000fea0003800000 */
.L_x_224:
        /* <DEDUP_REMOVED lines=10> */
.L_x_227:
[----:B------:R-:W-:Y:S05]  /*d9a0*/  BSYNC B1 ;  /* 0x0000000000017941 */ /* 0x000fea0003800000 */
.L_x_226:
        /* <DEDUP_REMOVED lines=10> */
.L_x_229:
[----:B------:R-:W-:Y:S05]  /*da50*/  BSYNC B1 ;  /* 0x0000000000017941 */ /* 0x000fea0003800000 */
.L_x_228:
        /* <DEDUP_REMOVED lines=10> */
.L_x_231:
[----:B------:R-:W-:Y:S05]  /*db00*/  BSYNC B1 ;  /* 0x0000000000017941 */ /* 0x000fea0003800000 */
.L_x_230:
        /* <DEDUP_REMOVED lines=10> */
.L_x_233:
[----:B------:R-:W-:Y:S05]  /*dbb0*/  BSYNC B1 ;  /* 0x0000000000017941 */ /* 0x000fea0003800000 */
.L_x_232:
        /* <DEDUP_REMOVED lines=10> */
.L_x_235:
[----:B------:R-:W-:Y:S05]  /*dc60*/  BSYNC B1 ;  /* 0x0000000000017941 */ /* 0x000fea0003800000 */
.L_x_234:
        /* <DEDUP_REMOVED lines=10> */
.L_x_237:
[----:B------:R-:W-:Y:S05]  /*dd10*/  BSYNC B1 ;  /* 0x0000000000017941 */ /* 0x000fea0003800000 */
.L_x_236:
        /* <DEDUP_REMOVED lines=10> */
.L_x_239:
[----:B------:R-:W-:Y:S05]  /*ddc0*/  BSYNC B1 ;  /* 0x0000000000017941 */ /* 0x000fea0003800000 */
.L_x_238:
        /* <DEDUP_REMOVED lines=10> */
.L_x_241:
[----:B------:R-:W-:Y:S05]  /*de70*/  BSYNC B1 ;  /* 0x0000000000017941 */ /* 0x000fea0003800000 */
.L_x_240:
        /* <DEDUP_REMOVED lines=10> */
.L_x_243:
[----:B------:R-:W-:Y:S05]  /*df20*/  BSYNC B1 ;  /* 0x0000000000017941 */ /* 0x000fea0003800000 */
.L_x_242:
        /* <DEDUP_REMOVED lines=10> */
.L_x_245:
[----:B------:R-:W-:Y:S05]  /*dfd0*/  BSYNC B1 ;  /* 0x0000000000017941 */ /* 0x000fea0003800000 */
.L_x_244:
        /* <DEDUP_REMOVED lines=10> */
.L_x_247:
[----:B------:R-:W-:Y:S05]  /*e080*/  BSYNC B1 ;  /* 0x0000000000017941 */ /* 0x000fea0003800000 */
.L_x_246:
        /* <DEDUP_REMOVED lines=10> */
.L_x_249:
[----:B------:R-:W-:Y:S05]  /*e130*/  BSYNC B1 ;  /* 0x0000000000017941 */ /* 0x000fea0003800000 */
.L_x_248:
        /* <DEDUP_REMOVED lines=10> */
.L_x_251:
[----:B------:R-:W-:Y:S05]  /*e1e0*/  BSYNC B1 ;  /* 0x0000000000017941 */ /* 0x000fea0003800000 */
.L_x_250:
        /* <DEDUP_REMOVED lines=10> */
.L_x_253:
[----:B------:R-:W-:Y:S05]  /*e290*/  BSYNC B1 ;  /* 0x0000000000017941 */ /* 0x000fea0003800000 */
.L_x_252:
        /* <DEDUP_REMOVED lines=10> */
.L_x_255:
[----:B------:R-:W-:Y:S05]  /*e340*/  BSYNC B1 ;  /* 0x0000000000017941 */ /* 0x000fea0003800000 */
.L_x_254:
        /* <DEDUP_REMOVED lines=10> */
.L_x_257:
[----:B------:R-:W-:Y:S05]  /*e3f0*/  BSYNC B1 ;  /* 0x0000000000017941 */ /* 0x000fea0003800000 */
.L_x_256:
        /* <DEDUP_REMOVED lines=10> */
.L_x_259:
[----:B------:R-:W-:Y:S05]  /*e4a0*/  BSYNC B1 ;  /* 0x0000000000017941 */ /* 0x000fea0003800000 */
.L_x_258:
        /* <DEDUP_REMOVED lines=10> */
.L_x_261:
[----:B------:R-:W-:Y:S05]  /*e550*/  BSYNC B1 ;  /* 0x0000000000017941 */ /* 0x000fea0003800000 */
.L_x_260:
        /* <DEDUP_REMOVED lines=10> */
.L_x_263:
[----:B------:R-:W-:Y:S05]  /*e600*/  BSYNC B1 ;  /* 0x0000000000017941 */ /* 0x000fea0003800000 */
.L_x_262:
        /* <DEDUP_REMOVED lines=10> */
.L_x_265:
[----:B------:R-:W-:Y:S05]  /*e6b0*/  BSYNC B1 ;  /* 0x0000000000017941 */ /* 0x000fea0003800000 */
.L_x_264:
        /* <DEDUP_REMOVED lines=10> */
.L_x_267:
[----:B------:R-:W-:Y:S05]  /*e760*/  BSYNC B1 ;  /* 0x0000000000017941 */ /* 0x000fea0003800000 */
.L_x_266:
        /* <DEDUP_REMOVED lines=10> */
.L_x_269:
[----:B------:R-:W-:Y:S05]  /*e810*/  BSYNC B1 ;  /* 0x0000000000017941 */ /* 0x000fea0003800000 */
.L_x_268:
        /* <DEDUP_REMOVED lines=10> */
.L_x_271:
[----:B------:R-:W-:Y:S05]  /*e8c0*/  BSYNC B1 ;  /* 0x0000000000017941 */ /* 0x000fea0003800000 */
.L_x_270:
        /* <DEDUP_REMOVED lines=10> */
.L_x_273:
[----:B------:R-:W-:Y:S05]  /*e970*/  BSYNC B1 ;  /* 0x0000000000017941 */ /* 0x000fea0003800000 */
.L_x_272:
        /* <DEDUP_REMOVED lines=10> */
.L_x_275:
[----:B------:R-:W-:Y:S05]  /*ea20*/  BSYNC B1 ;  /* 0x0000000000017941 */ /* 0x000fea0003800000 */
.L_x_274:
        /* <DEDUP_REMOVED lines=10> */
.L_x_277:
[----:B------:R-:W-:Y:S05]  /*ead0*/  BSYNC B1 ;  /* 0x0000000000017941 */ /* 0x000fea0003800000 */
.L_x_276:
        /* <DEDUP_REMOVED lines=10> */
.L_x_279:
[----:B------:R-:W-:Y:S05]  /*eb80*/  BSYNC B1 ;  /* 0x0000000000017941 */ /* 0x000fea0003800000 */
.L_x_278:
        /* <DEDUP_REMOVED lines=10> */
.L_x_281:
[----:B------:R-:W-:Y:S05]  /*ec30*/  BSYNC B1 ;  /* 0x0000000000017941 */ /* 0x000fea0003800000 */
.L_x_280:
        /* <DEDUP_REMOVED lines=10> */
.L_x_283:
[----:B------:R-:W-:Y:S05]  /*ece0*/  BSYNC B1 ;  /* 0x0000000000017941 */ /* 0x000fea0003800000 */
.L_x_282:
[----:B01-34-:R-:W3:Y:S01]  /*ecf0*/  LDL.LU R10, [R1+0x1f4] ;  /* 0x0001f400010a7983 */ /* 0x01bee20000300800 */
        /* <DEDUP_REMOVED lines=9> */
.L_x_285:
[----:B------:R-:W-:Y:S05]  /*ed90*/  BSYNC B1 ;  /* 0x0000000000017941 */ /* 0x000fea0003800000 */
.L_x_284:
[----:B------:R-:W3:Y:S01]  /*eda0*/  LDL.LU R10, [R1+0x1f8] ;  /* 0x0001f800010a7983 */ /* 0x000ee20000300800 */
[----:B0----5:R-:W-:Y:S01]  /*edb0*/  LOP3.LUT R11, R23, 0xffffe000, RZ, 0xc0, !PT ;  /* 0xffffe000170b7812 */ /* 0x021fe200078ec0ff */
[----:B------:R-:W-:Y:S01]  /*edc0*/  BSSY B1, `(.L_x_286) ;  /* 0x000000b000017945 */ /* 0x000fe20003800000 */
[----:B------:R-:W-:Y:S02]  /*edd0*/  ISETP.GT.AND P1, PT, R0, 0xf9, P0 ;  /* 0x000000f90000780c */ /* 0x000fe40000724270 */
[----:B------:R-:W-:Y:S01]  /*ede0*/  IADD3 R169, P2, R3, 0x80, RZ ;  /* 0x0000008003a97810 */ /* 0x000fe20007f5e0ff */
[----:B------:R-:W-:-:S04]  /*edf0*/  FMUL R11, R11, R16 ;  /* 0x000000100b0b7220 */ /* 0x000fc80000400000 */
[----:B------:R-:W-:Y:S02]  /*ee00*/  IMAD.X R3, RZ, RZ, UR7, P2 ;  /* 0x00000007ff037e24 */ /* 0x000fe400090e06ff */
[----:B---3--:R-:W-:Y:S02]  /*ee10*/  FFMA R11, R10, R2, R11 ;  /* 0x000000020a0b7223 */ /* 0x008fe4000000000b */
[----:B------:R-:W-:-:S03]  /*ee20*/  IMAD R10, R3, R14, RZ ;  /* 0x0000000e030a7224 */ /* 0x000fc600078e02ff */
[----:B------:R-:W-:-:S05]  /*ee30*/  F2FP.TF32.F32.PACK_B R11, R11 ;  /* 0x0000000bff0b723e */ /* 0x000fca00024050ff */
[----:B------:R0:W-:Y:S01]  /*ee40*/  @P3 STG.E desc[UR36][R6.64+0x3e0], R11 ;  /* 0x0003e00b06003986 */ /* 0x0001e2000c101924 */
[----:B------:R-:W-:Y:S05]  /*ee50*/  @!P1 BRA `(.L_x_287) ;  /* 0x0000000000049947 */ /* 0x000fea0003800000 */
[----:B------:R3:W5:Y:S02]  /*ee60*/  LDG.E.LTC128B R23, desc[UR36][R8.64+0x3e4] ;  /* 0x0003e42408177981 */ /* 0x000764000c1e1920 */
.L_x_287:
[----:B------:R-:W-:Y:S05]  /*ee70*/  BSYNC B1 ;  /* 0x0000000000017941 */ /* 0x000fea0003800000 */
.L_x_286:
[----:B0-----:R-:W4:Y:S01]  /*ee80*/  LDL.LU R11, [R1+0x1fc] ;  /* 0x0001fc00010b7983 */ /* 0x001f220000300800 */
[----:B-----5:R-:W-:Y:S01]  /*ee90*/  LOP3.LUT R3, R23, 0xffffe000, RZ, 0xc0, !PT ;  /* 0xffffe00017037812 */ /* 0x020fe200078ec0ff */
[C---:B------:R-:W-:Y:S01]  /*eea0*/  IMAD R167, R169.reuse, R15, R10 ;  /* 0x0000000fa9a77224 */ /* 0x040fe200078e020a */
[----:B------:R-:W-:Y:S01]  /*eeb0*/  ISETP.GT.AND P0, PT, R164, 0x80, PT ;  /* 0x00000080a400780c */ /* 0x000fe20003f04270 */
[----:B-1-3--:R-:W-:-:S04]  /*eec0*/  IMAD.WIDE.U32 R8, R169, R14, R20 ;  /* 0x0000000ea9087225 */ /* 0x00afc800078e0014 */
[----:B------:R-:W-:Y:S01]  /*eed0*/  FMUL R3, R3, R16 ;  /* 0x0000001003037220 */ /* 0x000fe20000400000 */
[----:B------:R-:W-:Y:S01]  /*eee0*/  ISETP.GT.AND P3, PT, R0, RZ, P0 ;  /* 0x000000ff0000720c */ /* 0x000fe20000764270 */
[----:B------:R-:W-:Y:S01]  /*eef0*/  IMAD.IADD R9, R9, 0x1, R167 ;  /* 0x0000000109097824 */ /* 0x000fe200078e02a7 */
[----:B------:R-:W-:Y:S01]  /*ef00*/  LEA R10, P2, R8, R12, 0x2 ;  /* 0x0000000c080a7211 */ /* 0x000fe200078410ff */
[----:B----4-:R-:W-:-:S03]  /*ef10*/  FFMA R15, R11, R2, R3 ;  /* 0x000000020b0f7223 */ /* 0x010fc60000000003 */
[----:B------:R-:W-:Y:S02]  /*ef20*/  LEA.HI.X R11, R8, R13, R9, 0x2, P2 ;  /* 0x0000000d080b7211 */ /* 0x000fe400010f1409 */
[----:B------:R-:W-:-:S05]  /*ef30*/  F2FP.TF32.F32.PACK_B R15, R15 ;  /* 0x0000000fff0f723e */ /* 0x000fca00024050ff */
[----:B------:R0:W-:Y:S04]  /*ef40*/  @P1 STG.E desc[UR36][R6.64+0x3e4], R15 ;  /* 0x0003e40f06001986 */ /* 0x0001e8000c101924 */
[----:B------:R-:W3:Y:S01]  /*ef50*/  @P3 LDG.E.LTC128B R23, desc[UR36][R10.64] ;  /* 0x000000240a173981 */ /* 0x000ee2000c1e1920 */
[----:B------:R-:W-:Y:S01]  /*ef60*/  IMAD.WIDE.U32 R8, R169, R14, R18 ;  /* 0x0000000ea9087225 */ /* 0x000fe200078e0012 */
[----:B------:R-:W-:Y:S01]  /*ef70*/  ISETP.GT.AND P2, PT, R0, 0x1, P0 ;  /* 0x000000010000780c */ /* 0x000fe20000744270 */
[----:B------:R-:W-:Y:S02]  /*ef80*/  BSSY B1, `(.L_x_288) ;  /* 0x0000014000017945 */ /* 0x000fe40003800000 */
[----:B--2---:R-:W-:Y:S02]  /*ef90*/  IMAD.U32 R153, RZ, RZ, UR8 ;  /* 0x00000008ff997e24 */ /* 0x004fe4000f8e00ff */
[----:B------:R-:W-:-:S02]  /*efa0*/  IMAD.IADD R9, R167, 0x1, R9 ;  /* 0x00000001a7097824 */ /* 0x000fc400078e0209 */
[----:B------:R-:W-:Y:S02]  /*efb0*/  IMAD.U32 R165, RZ, RZ, UR8 ;  /* 0x00000008ffa57e24 */ /* 0x000fe4000f8e00ff */
[----:B------:R-:W-:Y:S02]  /*efc0*/  IMAD.U32 R158, RZ, RZ, UR9 ;  /* 0x00000009ff9e7e24 */ /* 0x000fe4000f8e00ff */
[----:B------:R-:W-:Y:S02]  /*efd0*/  IMAD.SHL.U32 R153, R153, 0x200, RZ ;  /* 0x0000020099997824 */ /* 0x000fe400078e00ff */
[----:B------:R-:W-:Y:S01]  /*efe0*/  IMAD.WIDE.U32 R162, R22, UR43, R8 ;  /* 0x0000002b16a27c25 */ /* 0x000fe2000f8e0008 */
[----:B------:R-:W-:Y:S02]  /*eff0*/  SHF.L.U64.HI R165, R165, 0x9, R158 ;  /* 0x00000009a5a57819 */ /* 0x000fe4000001029e */
[----:B------:R-:W-:Y:S02]  /*f000*/  IADD3 R8, P1, R153, R4, RZ ;  /* 0x0000000499087210 */ /* 0x000fe40007f3e0ff */
[----:B0-----:R-:W-:-:S02]  /*f010*/  LEA R6, P4, R162, R12, 0x2 ;  /* 0x0000000ca2067211 */ /* 0x001fc400078810ff */
[----:B------:R-:W-:Y:S02]  /*f020*/  IADD3.X R9, R165, R5, RZ, P1, !PT ;  /* 0x00000005a5097210 */ /* 0x000fe40000ffe4ff */
[----:B---3--:R-:W-:-:S05]  /*f030*/  LOP3.LUT R3, R23, 0xffffe000, RZ, 0xc0, !PT ;  /* 0xffffe00017037812 */ /* 0x008fca00078ec0ff */
[----:B------:R-:W-:-:S04]  /*f040*/  FMUL R3, R3, R16 ;  /* 0x0000001003037220 */ /* 0x000fc80000400000 */
[----:B------:R-:W-:Y:S01]  /*f050*/  FFMA R11, R24, R2, R3 ;  /* 0x00000002180b7223 */ /* 0x000fe20000000003 */
[----:B------:R-:W-:-:S04]  /*f060*/  IMAD.IADD R3, R159, 0x1, R163 ;  /* 0x000000019f037824 */ /* 0x000fc800078e02a3 */
[----:B------:R-:W-:Y:S02]  /*f070*/  F2FP.TF32.F32.PACK_B R11, R11 ;  /* 0x0000000bff0b723e */ /* 0x000fe400024050ff */
[----:B------:R-:W-:-:S03]  /*f080*/  LEA.HI.X R7, R162, R13, R3, 0x2, P4 ;  /* 0x0000000da2077211 */ /* 0x000fc600020f1403 */
[----:B------:R0:W-:Y:S01]  /*f090*/  @P3 STG.E desc[UR36][R8.64], R11 ;  /* 0x0000000b08003986 */ /* 0x0001e2000c101924 */
[----:B------:R-:W-:Y:S05]  /*f0a0*/  @!P2 BRA `(.L_x_289) ;  /* 0x000000000004a947 */ /* 0x000fea0003800000 */
[----:B------:R1:W5:Y:S02]  /*f0b0*/  LDG.E.LTC128B R23, desc[UR36][R6.64+0x4] ;  /* 0x0000042406177981 */ /* 0x000364000c1e1920 */
.L_x_289:
[----:B------:R-:W-:Y:S05]  /*f0c0*/  BSYNC B1 ;  /* 0x0000000000017941 */ /* 0x000fea0003800000 */
.L_x_288:
[----:B-----5:R-:W-:Y:S01]  /*f0d0*/  LOP3.LUT R3, R23, 0xffffe000, RZ, 0xc0, !PT ;  /* 0xffffe00017037812 */ /* 0x020fe200078ec0ff */
[----:B------:R-:W-:Y:S01]  /*f0e0*/  IMAD.WIDE.U32 R14, R169, R14, R156 ;  /* 0x0000000ea90e7225 */ /* 0x000fe200078e009c */
[----:B------:R-:W-:Y:S01]  /*f0f0*/  ISETP.GT.AND P1, PT, R164, 0x88, PT ;  /* 0x00000088a400780c */ /* 0x000fe20003f24270 */
[----:B------:R-:W-:Y:S02]  /*f100*/  BSSY B1, `(.L_x_290) ;  /* 0x0000010000017945 */ /* 0x000fe40003800000 */
[----:B------:R-:W-:Y:S01]  /*f110*/  FMUL R10, R3, R16 ;  /* 0x00000010030a7220 */ /* 0x000fe20000400000 */
[----:B------:R-:W-:Y:S01]  /*f120*/  ISETP.GT.AND P3, PT, R0, RZ, P1 ;  /* 0x000000ff0000720c */ /* 0x000fe20000f64270 */
[----:B------:R-:W-:Y:S01]  /*f130*/  IMAD.IADD R167, R167, 0x1, R15 ;  /* 0x00000001a7a77824 */ /* 0x000fe200078e020f */
[----:B------:R-:W-:Y:S01]  /*f140*/  IADD3 R154, P5, R154, R14, RZ ;  /* 0x0000000e9a9a7210 */ /* 0x000fe20007fbe0ff */
[----:B------:R-:W-:Y:S01]  /*f150*/  FFMA R25, R25, R2, R10 ;  /* 0x0000000219197223 */ /* 0x000fe2000000000a */
[----:B------:R-:W-:Y:S01]  /*f160*/  IADD3 R14, P4, R18, R14, RZ ;  /* 0x0000000e120e7210 */ /* 0x000fe20007f9e0ff */
[----:B------:R-:W-:-:S02]  /*f170*/  IMAD.MOV.U32 R3, RZ, RZ, R23 ;  /* 0x000000ffff037224 */ /* 0x000fc400078e0017 */
[----:B------:R-:W-:Y:S01]  /*f180*/  IMAD.X R20, R167, 0x1, R21, P5 ;  /* 0x00000001a7147824 */ /* 0x000fe200028e0615 */
[----:B------:R-:W-:Y:S01]  /*f190*/  F2FP.TF32.F32.PACK_B R25, R25 ;  /* 0x00000019ff19723e */ /* 0x000fe200024050ff */
[----:B------:R-:W-:Y:S01]  /*f1a0*/  IMAD.X R15, R19, 0x1, R167, P4 ;  /* 0x00000001130f7824 */ /* 0x000fe200020e06a7 */
[----:B------:R-:W-:-:S03]  /*f1b0*/  LEA R10, P5, R154, R12, 0x2 ;  /* 0x0000000c9a0a7211 */ /* 0x000fc600078a10ff */
[----:B------:R2:W-:Y:S01]  /*f1c0*/  @P2 STG.E desc[UR36][R8.64+0x4], R25 ;  /* 0x0000041908002986 */ /* 0x0005e2000c101924 */
[----:B0-----:R-:W-:Y:S01]  /*f1d0*/  LEA.HI.X R11, R154, R13, R20, 0x2, P5 ;  /* 0x0000000d9a0b7211 */ /* 0x001fe200028f1414 */
[----:B------:R-:W-:Y:S08]  /*f1e0*/  @!P3 BRA `(.L_x_291) ;  /* 0x000000000004b947 */ /* 0x000ff00003800000 */
[----:B------:R0:W5:Y:S02]  /*f1f0*/  LDG.E.LTC128B R3, desc[UR36][R10.64] ;  /* 0x000000240a037981 */ /* 0x000164000c1e1920 */
.L_x_291:
[----:B------:R-:W-:Y:S05]  /*f200*/  BSYNC B1 ;  /* 0x0000000000017941 */ /* 0x000fea0003800000 */
.L_x_290:
[----:B0----5:R-:W-:Y:S01]  /*f210*/  LOP3.LUT R11, R3, 0xffffe000, RZ, 0xc0, !PT ;  /* 0xffffe000030b7812 */ /* 0x021fe200078ec0ff */
[----:B------:R-:W-:Y:S01]  /*f220*/  IMAD.WIDE.U32 R22, R22, UR43, R14 ;  /* 0x0000002b16167c25 */ /* 0x000fe2000f8e000e */
[----:B------:R-:W-:Y:S01]  /*f230*/  IADD3 R10, P4, R8, R161, RZ ;  /* 0x000000a1080a7210 */ /* 0x000fe20007f9e0ff */
[----:B------:R-:W-:Y:S01]  /*f240*/  BSSY B1, `(.L_x_292) ;  /* 0x000000c000017945 */ /* 0x000fe20003800000 */
[----:B------:R-:W-:Y:S01]  /*f250*/  ISETP.GT.AND P2, PT, R0, 0x1, P1 ;  /* 0x000000010000780c */ /* 0x000fe20000f44270 */
[----:B------:R-:W-:Y:S01]  /*f260*/  FMUL R11, R11, R16 ;  /* 0x000000100b0b7220 */ /* 0x000fe20000400000 */
[----:B------:R-:W-:Y:S01]  /*f270*/  IMAD.IADD R159, R159, 0x1, R23 ;  /* 0x000000019f9f7824 */ /* 0x000fe200078e0217 */
[----:B------:R-:W-:Y:S02]  /*f280*/  LEA R12, P5, R22, R12, 0x2 ;  /* 0x0000000c160c7211 */ /* 0x000fe400078a10ff */
[----:B------:R-:W-:Y:S01]  /*f290*/  FFMA R15, R26, R2, R11 ;  /* 0x000000021a0f7223 */ /* 0x000fe2000000000b */
[----:B------:R-:W-:Y:S01]  /*f2a0*/  IMAD.X R11, R9, 0x1, R160, P4 ;  /* 0x00000001090b7824 */ /* 0x000fe200020e06a0 */
[----:B------:R-:W-:-:S03]  /*f2b0*/  LEA.HI.X R13, R22, R13, R159, 0x2, P5 ;  /* 0x0000000d160d7211 */ /* 0x000fc600028f149f */
[----:B------:R-:W-:-:S05]  /*f2c0*/  F2FP.TF32.F32.PACK_B R15, R15 ;  /* 0x0000000fff0f723e */ /* 0x000fca00024050ff */
[----:B------:R0:W-:Y:S01]  /*f2d0*/  @P3 STG.E desc[UR36][R10.64], R15 ;  /* 0x0000000f0a003986 */ /* 0x0001e2000c101924 */
[----:B------:R-:W-:Y:S05]  /*f2e0*/  @!P2 BRA `(.L_x_293) ;  /* 0x000000000004a947 */ /* 0x000fea0003800000 */
[----:B------:R3:W5:Y:S02]  /*f2f0*/  LDG.E.LTC128B R3, desc[UR36][R12.64+0x4] ;  /* 0x000004240c037981 */ /* 0x000764000c1e1920 */
.L_x_293:
[----:B------:R-:W-:Y:S05]  /*f300*/  BSYNC B1 ;  /* 0x0000000000017941 */ /* 0x000fea0003800000 */
.L_x_292:
[----:B0----5:R-:W-:Y:S01]  /*f310*/  LOP3.LUT R15, R3, 0xffffe000, RZ, 0xc0, !PT ;  /* 0xffffe000030f7812 */ /* 0x021fe200078ec0ff */
[----:B------:R-:W-:Y:S01]  /*f320*/  BSSY B1, `(.L_x_294) ;  /* 0x0000008000017945 */ /* 0x000fe20003800000 */
[----:B------:R-:W-:-:S03]  /*f330*/  ISETP.GT.AND P3, PT, R0, 0x8, P0 ;  /* 0x000000080000780c */ /* 0x000fc60000764270 */
[----:B------:R-:W-:-:S04]  /*f340*/  FMUL R14, R15, R16 ;  /* 0x000000100f0e7220 */ /* 0x000fc80000400000 */
[----:B------:R-:W-:-:S05]  /*f350*/  FFMA R27, R27, R2, R14 ;  /* 0x000000021b1b7223 */ /* 0x000fca000000000e */
[----:B------:R-:W-:-:S05]  /*f360*/  F2FP.TF32.F32.PACK_B R27, R27 ;  /* 0x0000001bff1b723e */ /* 0x000fca00024050ff */
[----:B------:R0:W-:Y:S01]  /*f370*/  @P2 STG.E desc[UR36][R10.64+0x4], R27 ;  /* 0x0000041b0a002986 */ /* 0x0001e2000c101924 */
[----:B------:R-:W-:Y:S05]  /*f380*/  @!P3 BRA `(.L_x_295) ;  /* 0x000000000004b947 */ /* 0x000fea0003800000 */
[----:B------:R4:W5:Y:S02]  /*f390*/  LDG.E.LTC128B R3, desc[UR36][R6.64+0x20] ;  /* 0x0000202406037981 */ /* 0x000964000c1e1920 */
.L_x_295:
[----:B------:R-:W-:Y:S05]  /*f3a0*/  BSYNC B1 ;  /* 0x0000000000017941 */ /* 0x000fea0003800000 */
.L_x_294:
        /* <DEDUP_REMOVED lines=9> */
.L_x_297:
[----:B------:R-:W-:Y:S05]  /*f440*/  BSYNC B1 ;  /* 0x0000000000017941 */ /* 0x000fea0003800000 */
.L_x_296:
        /* <DEDUP_REMOVED lines=9> */
.L_x_299:
[----:B------:R-:W-:Y:S05]  /*f4e0*/  BSYNC B1 ;  /* 0x0000000000017941 */ /* 0x000fea0003800000 */
.L_x_298:
[----:B-----5:R-:W-:Y:S01]  /*f4f0*/  LOP3.LUT R11, R3, 0xffffe000, RZ, 0xc0, !PT ;  /* 0xffffe000030b7812 */ /* 0x020fe200078ec0ff */
[----:B------:R-:W-:Y:S01]  /*f500*/  BSSY B1, `(.L_x_300) ;  /* 0x000000a000017945 */ /* 0x000fe20003800000 */
[----:B------:R-:W-:Y:S02]  /*f510*/  IADD3 R10, P3, R161, R8, RZ ;  /* 0x00000008a10a7210 */ /* 0x000fe40007f7e0ff */
[----:B------:R-:W-:Y:S01]  /*f520*/  ISETP.GT.AND P2, PT, R0, 0x9, P1 ;  /* 0x000000090000780c */ /* 0x000fe20000f44270 */
[----:B------:R-:W-:-:S04]  /*f530*/  FMUL R11, R11, R16 ;  /* 0x000000100b0b7220 */ /* 0x000fc80000400000 */
[----:B------:R-:W-:Y:S01]  /*f540*/  FFMA R15, R30, R2, R11 ;  /* 0x000000021e0f7223 */ /* 0x000fe2000000000b */
[----:B------:R-:W-:-:S04]  /*f550*/  IMAD.X R11, R160, 0x1, R9, P3 ;  /* 0x00000001a00b7824 */ /* 0x000fc800018e0609 */
[----:B------:R-:W-:-:S05]  /*f560*/  F2FP.TF32.F32.PACK_B R15, R15 ;  /* 0x0000000fff0f723e */ /* 0x000fca00024050ff */
[----:B------:R0:W-:Y:S01]  /*f570*/  @P4 STG.E desc[UR36][R10.64+0x20], R15 ;  /* 0x0000200f0a004986 */ /* 0x0001e2000c101924 */
[----:B------:R-:W-:Y:S05]  /*f580*/  @!P2 BRA `(.L_x_301) ;  /* 0x000000000004a947 */ /* 0x000fea0003800000 */
[----:B------:R0:W5:Y:S02]  /*f590*/  LDG.E.LTC128B R3, desc[UR36][R12.64+0x24] ;  /* 0x000024240c037981 */ /* 0x000164000c1e1920 */
.L_x_301:
[----:B------:R-:W-:Y:S05]  /*f5a0*/  BSYNC B1 ;  /* 0x0000000000017941 */ /* 0x000fea0003800000 */
.L_x_300:
[----:B0----5:R-:W-:Y:S01]  /*f5b0*/  LOP3.LUT R11, R3, 0xffffe000, RZ, 0xc0, !PT ;  /* 0xffffe000030b7812 */ /* 0x021fe200078ec0ff */
[----:B------:R-:W-:Y:S01]  /*f5c0*/  BSSY B1, `(.L_x_302) ;  /* 0x000000a000017945 */ /* 0x000fe20003800000 */
[----:B------:R-:W-:Y:S02]  /*f5d0*/  IADD3 R4, P4, P5, R161, R4, R153 ;  /* 0x00000004a1047210 */ /* 0x000fe40007d9e099 */
[----:B------:R-:W-:Y:S01]  /*f5e0*/  ISETP.GT.AND P3, PT, R0, 0x10, P0 ;  /* 0x000000100000780c */ /* 0x000fe20000764270 */
[----:B------:R-:W-:Y:S01]  /*f5f0*/  FMUL R10, R11, R16 ;  /* 0x000000100b0a7220 */ /* 0x000fe20000400000 */
[----:B------:R-:W-:-:S03]  /*f600*/  IADD3.X R5, R160, R5, R165, P4, P5 ;  /* 0x00000005a0057210 */ /* 0x000fc600027ea4a5 */
[----:B------:R-:W-:-:S05]  /*f610*/  FFMA R31, R31, R2, R10 ;  /* 0x000000021f1f7223 */ /* 0x000fca000000000a */
[----:B------:R-:W-:-:S05]  /*f620*/  F2FP.TF32.F32.PACK_B R31, R31 ;  /* 0x0000001fff1f723e */ /* 0x000fca00024050ff */
[----:B------:R0:W-:Y:S01]  /*f630*/  @P2 STG.E desc[UR36][R4.64+0x24], R31 ;  /* 0x0000241f04002986 */ /* 0x0001e2000c101924 */
[----:B------:R-:W-:Y:S05]  /*f640*/  @!P3 BRA `(.L_x_303) ;  /* 0x000000000004b947 */ /* 0x000fea0003800000 */
[----:B------:R0:W5:Y:S02]  /*f650*/  LDG.E.LTC128B R3, desc[UR36][R6.64+0x40] ;  /* 0x0000402406037981 */ /* 0x000164000c1e1920 */
.L_x_303:
[----:B------:R-:W-:Y:S05]  /*f660*/  BSYNC B1 ;  /* 0x0000000000017941 */ /* 0x000fea0003800000 */
.L_x_302:
[----:B-----5:R-:W-:Y:S01]  /*f670*/  LOP3.LUT R11, R3, 0xffffe000, RZ, 0xc0, !PT ;  /* 0xffffe000030b7812 */ /* 0x020fe200078ec0ff */
        /* <DEDUP_REMOVED lines=8> */
.L_x_305:
[----:B------:R-:W-:Y:S05]  /*f700*/  BSYNC B1 ;  /* 0x0000000000017941 */ /* 0x000fea0003800000 */
.L_x_304:
        /* <DEDUP_REMOVED lines=9> */
.L_x_307:
[----:B------:R-:W-:Y:S05]  /*f7a0*/  BSYNC B1 ;  /* 0x0000000000017941 */ /* 0x000fea0003800000 */
.L_x_306:
        /* <DEDUP_REMOVED lines=9> */
.L_x_309:
[----:B------:R-:W-:Y:S05]  /*f840*/  BSYNC B1 ;  /* 0x0000000000017941 */ /* 0x000fea0003800000 */
.L_x_308:
        /* <DEDUP_REMOVED lines=9> */
.L_x_311:
[----:B------:R-:W-:Y:S05]  /*f8e0*/  BSYNC B1 ;  /* 0x0000000000017941 */ /* 0x000fea0003800000 */
.L_x_310:
        /* <DEDUP_REMOVED lines=9> */
.L_x_313:
[----:B------:R-:W-:Y:S05]  /*f980*/  BSYNC B1 ;  /* 0x0000000000017941 */ /* 0x000fea0003800000 */
.L_x_312:
        /* <DEDUP_REMOVED lines=9> */
.L_x_315:
[----:B------:R-:W-:Y:S05]  /*fa20*/  BSYNC B1 ;  /* 0x0000000000017941 */ /* 0x000fea0003800000 */
.L_x_314:
        /* <DEDUP_REMOVED lines=9> */
.L_x_317:
[----:B------:R-:W-:Y:S05]  /*fac0*/  BSYNC B1 ;  /* 0x0000000000017941 */ /* 0x000fea0003800000 */
.L_x_316:
        /* <DEDUP_REMOVED lines=9> */
.L_x_319:
[----:B------:R-:W-:Y:S05]  /*fb60*/  BSYNC B1 ;  /* 0x0000000000017941 */ /* 0x000fea0003800000 */
.L_x_318:
        /* <DEDUP_REMOVED lines=9> */
.L_x_321:
[----:B------:R-:W-:Y:S05]  /*fc00*/  BSYNC B1 ;  /* 0x0000000000017941 */ /* 0x000fea0003800000 */
.L_x_320:
        /* <DEDUP_REMOVED lines=9> */
.L_x_323:
[----:B------:R-:W-:Y:S05]  /*fca0*/  BSYNC B1 ;  /* 0x0000000000017941 */ /* 0x000fea0003800000 */
.L_x_322:
        /* <DEDUP_REMOVED lines=9> */
.L_x_325:
[----:B------:R-:W-:Y:S05]  /*fd40*/  BSYNC B1 ;  /* 0x0000000000017941 */ /* 0x000fea0003800000 */
.L_x_324:
        /* <DEDUP_REMOVED lines=9> */
.L_x_327:
[----:B------:R-:W-:Y:S05]  /*fde0*/  BSYNC B1 ;  /* 0x0000000000017941 */ /* 0x000fea0003800000 */
.L_x_326:
        /* <DEDUP_REMOVED lines=9> */
.L_x_329:
[----:B------:R-:W-:Y:S05]  /*fe80*/  BSYNC B1 ;  /* 0x0000000000017941 */ /* 0x000fea0003800000 */
.L_x_328:
        /* <DEDUP_REMOVED lines=9> */
.L_x_331:
[----:B------:R-:W-:Y:S05]  /*ff20*/  BSYNC B1 ;  /* 0x0000000000017941 */ /* 0x000fea0003800000 */
.L_x_330:
        /* <DEDUP_REMOVED lines=9> */
.L_x_333:
[----:B------:R-:W-:Y:S05]  /*ffc0*/  BSYNC B1 ;  /* 0x0000000000017941 */ /* 0x000fea0003800000 */
.L_x_332:
        /* <DEDUP_REMOVED lines=9> */
.L_x_335:
[----:B------:R-:W-:Y:S05]  /*10060*/  BSYNC B1 ;  /* 0x0000000000017941 */ /* 0x000fea0003800000 */
.L_x_334:
        /* <DEDUP_REMOVED lines=9> */
.L_x_337:
[----:B------:R-:W-:Y:S05]  /*10100*/  BSYNC B1 ;  /* 0x0000000000017941 */ /* 0x000fea0003800000 */
.L_x_336:
        /* <DEDUP_REMOVED lines=9> */
.L_x_339:
[----:B------:R-:W-:Y:S05]  /*101a0*/  BSYNC B1 ;  /* 0x0000000000017941 */ /* 0x000fea0003800000 */
.L_x_338:
        /* <DEDUP_REMOVED lines=9> */
.L_x_341:
[----:B------:R-:W-:Y:S05]  /*10240*/  BSYNC B1 ;  /* 0x0000000000017941 */ /* 0x000fea0003800000 */
.L_x_340:
        /* <DEDUP_REMOVED lines=9> */
.L_x_343:
[----:B------:R-:W-:Y:S05]  /*102e0*/  BSYNC B1 ;  /* 0x0000000000017941 */ /* 0x000fea0003800000 */
.L_x_342:
        /* <DEDUP_REMOVED lines=9> */
.L_x_345:
[----:B------:R-:W-:Y:S05]  /*10380*/  BSYNC B1 ;  /* 0x0000000000017941 */ /* 0x000fea0003800000 */
.L_x_344:
        /* <DEDUP_REMOVED lines=9> */
.L_x_347:
[----:B------:R-:W-:Y:S05]  /*10420*/  BSYNC B1 ;  /* 0x0000000000017941 */ /* 0x000fea0003800000 */
.L_x_346:
        /* <DEDUP_REMOVED lines=9> */
.L_x_349:
[----:B------:R-:W-:Y:S05]  /*104c0*/  BSYNC B1 ;  /* 0x0000000000017941 */ /* 0x000fea0003800000 */
.L_x_348:
        /* <DEDUP_REMOVED lines=9> */
.L_x_351:
[----:B------:R-:W-:Y:S05]  /*10560*/  BSYNC B1 ;  /* 0x0000000000017941 */ /* 0x000fea0003800000 */
.L_x_350:
        /* <DEDUP_REMOVED lines=9> */
.L_x_353:
[----:B------:R-:W-:Y:S05]  /*10600*/  BSYNC B1 ;  /* 0x0000000000017941 */ /* 0x000fea0003800000 */
.L_x_352:
        /* <DEDUP_REMOVED lines=9> */
.L_x_355:
[----:B------:R-:W-:Y:S05]  /*106a0*/  BSYNC B1 ;  /* 0x0000000000017941 */ /* 0x000fea0003800000 */
.L_x_354:
        /* <DEDUP_REMOVED lines=9> */
.L_x_357:
[----:B------:R-:W-:Y:S05]  /*10740*/  BSYNC B1 ;  /* 0x0000000000017941 */ /* 0x000fea0003800000 */
.L_x_356:
        /* <DEDUP_REMOVED lines=9> */
.L_x_359:
[----:B------:R-:W-:Y:S05]  /*107e0*/  BSYNC B1 ;  /* 0x0000000000017941 */ /* 0x000fea0003800000 */
.L_x_358:
        /* <DEDUP_REMOVED lines=9> */
.L_x_361:
[----:B------:R-:W-:Y:S05]  /*10880*/  BSYNC B1 ;  /* 0x0000000000017941 */ /* 0x000fea0003800000 */
.L_x_360:
        /* <DEDUP_REMOVED lines=9> */
.L_x_363:
[----:B------:R-:W-:Y:S05]  /*10920*/  BSYNC B1 ;  /* 0x0000000000017941 */ /* 0x000fea0003800000 */
.L_x_362:
        /* <DEDUP_REMOVED lines=9> */
.L_x_365:
[----:B------:R-:W-:Y:S05]  /*109c0*/  BSYNC B1 ;  /* 0x0000000000017941 */ /* 0x000fea0003800000 */
.L_x_364:
        /* <DEDUP_REMOVED lines=9> */
.L_x_367:
[----:B------:R-:W-:Y:S05]  /*10a60*/  BSYNC B1 ;  /* 0x0000000000017941 */ /* 0x000fea0003800000 */
.L_x_366:
        /* <DEDUP_REMOVED lines=9> */
.L_x_369:
[----:B------:R-:W-:Y:S05]  /*10b00*/  BSYNC B1 ;  /* 0x0000000000017941 */ /* 0x000fea0003800000 */
.L_x_368:
        /* <DEDUP_REMOVED lines=9> */
.L_x_371:
[----:B------:R-:W-:Y:S05]  /*10ba0*/  BSYNC B1 ;  /* 0x0000000000017941 */ /* 0x000fea0003800000 */
.L_x_370:
        /* <DEDUP_REMOVED lines=9> */
.L_x_373:
[----:B------:R-:W-:Y:S05]  /*10c40*/  BSYNC B1 ;  /* 0x0000000000017941 */ /* 0x000fea0003800000 */
.L_x_372:
        /* <DEDUP_REMOVED lines=9> */
.L_x_375:
[----:B------:R-:W-:Y:S05]  /*10ce0*/  BSYNC B1 ;  /* 0x0000000000017941 */ /* 0x000fea0003800000 */
.L_x_374:
        /* <DEDUP_REMOVED lines=9> */
.L_x_377:
[----:B------:R-:W-:Y:S05]  /*10d80*/  BSYNC B1 ;  /* 0x0000000000017941 */ /* 0x000fea0003800000 */
.L_x_376:
        /* <DEDUP_REMOVED lines=9> */
.L_x_379:
[----:B------:R-:W-:Y:S05]  /*10e20*/  BSYNC B1 ;  /* 0x0000000000017941 */ /* 0x000fea0003800000 */
.L_x_378:
        /* <DEDUP_REMOVED lines=9> */
.L_x_381:
[----:B------:R-:W-:Y:S05]  /*10ec0*/  BSYNC B1 ;  /* 0x0000000000017941 */ /* 0x000fea0003800000 */
.L_x_380:
        /* <DEDUP_REMOVED lines=9> */
.L_x_383:
[----:B------:R-:W-:Y:S05]  /*10f60*/  BSYNC B1 ;  /* 0x0000000000017941 */ /* 0x000fea0003800000 */
.L_x_382:
        /* <DEDUP_REMOVED lines=9> */
.L_x_385:
[----:B------:R-:W-:Y:S05]  /*11000*/  BSYNC B1 ;  /* 0x0000000000017941 */ /* 0x000fea0003800000 */
.L_x_384:
        /* <DEDUP_REMOVED lines=9> */
.L_x_387:
[----:B------:R-:W-:Y:S05]  /*110a0*/  BSYNC B1 ;  /* 0x0000000000017941 */ /* 0x000fea0003800000 */
.L_x_386:
        /* <DEDUP_REMOVED lines=9> */
.L_x_389:
[----:B------:R-:W-:Y:S05]  /*11140*/  BSYNC B1 ;  /* 0x0000000000017941 */ /* 0x000fea0003800000 */
.L_x_388:
        /* <DEDUP_REMOVED lines=9> */
.L_x_391:
[----:B------:R-:W-:Y:S05]  /*111e0*/  BSYNC B1 ;  /* 0x0000000000017941 */ /* 0x000fea0003800000 */
.L_x_390:
        /* <DEDUP_REMOVED lines=9> */
.L_x_393:
[----:B------:R-:W-:Y:S05]  /*11280*/  BSYNC B1 ;  /* 0x0000000000017941 */ /* 0x000fea0003800000 */
.L_x_392:
        /* <DEDUP_REMOVED lines=9> */
.L_x_395:
[----:B------:R-:W-:Y:S05]  /*11320*/  BSYNC B1 ;  /* 0x0000000000017941 */ /* 0x000fea0003800000 */
.L_x_394:
        /* <DEDUP_REMOVED lines=9> */
.L_x_397:
[----:B------:R-:W-:Y:S05]  /*113c0*/  BSYNC B1 ;  /* 0x0000000000017941 */ /* 0x000fea0003800000 */
.L_x_396:
        /* <DEDUP_REMOVED lines=9> */
.L_x_399:
[----:B------:R-:W-:Y:S05]  /*11460*/  BSYNC B1 ;  /* 0x0000000000017941 */ /* 0x000fea0003800000 */
.L_x_398:
        /* <DEDUP_REMOVED lines=9> */
.L_x_401:
[----:B------:R-:W-:Y:S05]  /*11500*/  BSYNC B1 ;  /* 0x0000000000017941 */ /* 0x000fea0003800000 */
.L_x_400:
        /* <DEDUP_REMOVED lines=9> */
.L_x_403:
[----:B------:R-:W-:Y:S05]  /*115a0*/  BSYNC B1 ;  /* 0x0000000000017941 */ /* 0x000fea0003800000 */
.L_x_402:
        /* <DEDUP_REMOVED lines=9> */
.L_x_405:
[----:B------:R-:W-:Y:S05]  /*11640*/  BSYNC B1 ;  /* 0x0000000000017941 */ /* 0x000fea0003800000 */
.L_x_404:
        /* <DEDUP_REMOVED lines=9> */
.L_x_407:
[----:B------:R-:W-:Y:S05]  /*116e0*/  BSYNC B1 ;  /* 0x0000000000017941 */ /* 0x000fea0003800000 */
.L_x_406:
        /* <DEDUP_REMOVED lines=9> */
.L_x_409:
[----:B------:R-:W-:Y:S05]  /*11780*/  BSYNC B1 ;  /* 0x0000000000017941 */ /* 0x000fea0003800000 */
.L_x_408:
        /* <DEDUP_REMOVED lines=9> */
.L_x_411:
[----:B------:R-:W-:Y:S05]  /*11820*/  BSYNC B1 ;  /* 0x0000000000017941 */ /* 0x000fea0003800000 */
.L_x_410:
        /* <DEDUP_REMOVED lines=9> */
.L_x_413:
[----:B------:R-:W-:Y:S05]  /*118c0*/  BSYNC B1 ;  /* 0x0000000000017941 */ /* 0x000fea0003800000 */
.L_x_412:
        /* <DEDUP_REMOVED lines=9> */
.L_x_415:
[----:B------:R-:W-:Y:S05]  /*11960*/  BSYNC B1 ;  /* 0x0000000000017941 */ /* 0x000fea0003800000 */
.L_x_414:
        /* <DEDUP_REMOVED lines=9> */
.L_x_417:
[----:B------:R-:W-:Y:S05]  /*11a00*/  BSYNC B1 ;  /* 0x0000000000017941 */ /* 0x000fea0003800000 */
.L_x_416:
        /* <DEDUP_REMOVED lines=9> */
.L_x_419:
[----:B------:R-:W-:Y:S05]  /*11aa0*/  BSYNC B1 ;  /* 0x0000000000017941 */ /* 0x000fea0003800000 */
.L_x_418:
        /* <DEDUP_REMOVED lines=9> */
.L_x_421:
[----:B------:R-:W-:Y:S05]  /*11b40*/  BSYNC B1 ;  /* 0x0000000000017941 */ /* 0x000fea0003800000 */
.L_x_420:
        /* <DEDUP_REMOVED lines=9> */
.L_x_423:
[----:B------:R-:W-:Y:S05]  /*11be0*/  BSYNC B1 ;  /* 0x0000000000017941 */ /* 0x000fea0003800000 */
.L_x_422:
        /* <DEDUP_REMOVED lines=9> */
.L_x_425:
[----:B------:R-:W-:Y:S05]  /*11c80*/  BSYNC B1 ;  /* 0x0000000000017941 */ /* 0x000fea0003800000 */
.L_x_424:
        /* <DEDUP_REMOVED lines=9> */
.L_x_427:
[----:B------:R-:W-:Y:S05]  /*11d20*/  BSYNC B1 ;  /* 0x0000000000017941 */ /* 0x000fea0003800000 */
.L_x_426:
        /* <DEDUP_REMOVED lines=9> */
.L_x_429:
[----:B------:R-:W-:Y:S05]  /*11dc0*/  BSYNC B1 ;  /* 0x0000000000017941 */ /* 0x000fea0003800000 */
.L_x_428:
        /* <DEDUP_REMOVED lines=9> */
.L_x_431:
[----:B------:R-:W-:Y:S05]  /*11e60*/  BSYNC B1 ;  /* 0x0000000000017941 */ /* 0x000fea0003800000 */
.L_x_430:
        /* <DEDUP_REMOVED lines=9> */
.L_x_433:
[----:B------:R-:W-:Y:S05]  /*11f00*/  BSYNC B1 ;  /* 0x0000000000017941 */ /* 0x000fea0003800000 */
.L_x_432:
        /* <DEDUP_REMOVED lines=9> */
.L_x_435:
[----:B------:R-:W-:Y:S05]  /*11fa0*/  BSYNC B1 ;  /* 0x0000000000017941 */ /* 0x000fea0003800000 */
.L_x_434:
        /* <DEDUP_REMOVED lines=9> */
.L_x_437:
[----:B------:R-:W-:Y:S05]  /*12040*/  BSYNC B1 ;  /* 0x0000000000017941 */ /* 0x000fea0003800000 */
.L_x_436:
        /* <DEDUP_REMOVED lines=9> */
.L_x_439:
[----:B------:R-:W-:Y:S05]  /*120e0*/  BSYNC B1 ;  /* 0x0000000000017941 */ /* 0x000fea0003800000 */
.L_x_438:
        /* <DEDUP_REMOVED lines=9> */
.L_x_441:
[----:B------:R-:W-:Y:S05]  /*12180*/  BSYNC B1 ;  /* 0x0000000000017941 */ /* 0x000fea0003800000 */
.L_x_440:
        /* <DEDUP_REMOVED lines=9> */
.L_x_443:
[----:B------:R-:W-:Y:S05]  /*12220*/  BSYNC B1 ;  /* 0x0000000000017941 */ /* 0x000fea0003800000 */
.L_x_442:
        /* <DEDUP_REMOVED lines=9> */
.L_x_445:
[----:B------:R-:W-:Y:S05]  /*122c0*/  BSYNC B1 ;  /* 0x0000000000017941 */ /* 0x000fea0003800000 */
.L_x_444:
        /* <DEDUP_REMOVED lines=9> */
.L_x_447:
[----:B------:R-:W-:Y:S05]  /*12360*/  BSYNC B1 ;  /* 0x0000000000017941 */ /* 0x000fea0003800000 */
.L_x_446:
        /* <DEDUP_REMOVED lines=9> */
.L_x_449:
[----:B------:R-:W-:Y:S05]  /*12400*/  BSYNC B1 ;  /* 0x0000000000017941 */ /* 0x000fea0003800000 */
.L_x_448:
        /* <DEDUP_REMOVED lines=9> */
.L_x_451:
[----:B------:R-:W-:Y:S05]  /*124a0*/  BSYNC B1 ;  /* 0x0000000000017941 */ /* 0x000fea0003800000 */
.L_x_450:
        /* <DEDUP_REMOVED lines=9> */
.L_x_453:
[----:B------:R-:W-:Y:S05]  /*12540*/  BSYNC B1 ;  /* 0x0000000000017941 */ /* 0x000fea0003800000 */
.L_x_452:
        /* <DEDUP_REMOVED lines=9> */
.L_x_455:
[----:B------:R-:W-:Y:S05]  /*125e0*/  BSYNC B1 ;  /* 0x0000000000017941 */ /* 0x000fea0003800000 */
.L_x_454:
        /* <DEDUP_REMOVED lines=9> */
.L_x_457:
[----:B------:R-:W-:Y:S05]  /*12680*/  BSYNC B1 ;  /* 0x0000000000017941 */ /* 0x000fea0003800000 */
.L_x_456:
        /* <DEDUP_REMOVED lines=9> */
.L_x_459:
[----:B------:R-:W-:Y:S05]  /*12720*/  BSYNC B1 ;  /* 0x0000000000017941 */ /* 0x000fea0003800000 */
.L_x_458:
        /* <DEDUP_REMOVED lines=9> */
.L_x_461:
[----:B------:R-:W-:Y:S05]  /*127c0*/  BSYNC B1 ;  /* 0x0000000000017941 */ /* 0x000fea0003800000 */
.L_x_460:
        /* <DEDUP_REMOVED lines=9> */
.L_x_463:
[----:B------:R-:W-:Y:S05]  /*12860*/  BSYNC B1 ;  /* 0x0000000000017941 */ /* 0x000fea0003800000 */
.L_x_462:
        /* <DEDUP_REMOVED lines=9> */
.L_x_465:
[----:B------:R-:W-:Y:S05]  /*12900*/  BSYNC B1 ;  /* 0x0000000000017941 */ /* 0x000fea0003800000 */
.L_x_464:
        /* <DEDUP_REMOVED lines=9> */
.L_x_467:
[----:B------:R-:W-:Y:S05]  /*129a0*/  BSYNC B1 ;  /* 0x0000000000017941 */ /* 0x000fea0003800000 */
.L_x_466:
        /* <DEDUP_REMOVED lines=9> */
.L_x_469:
[----:B------:R-:W-:Y:S05]  /*12a40*/  BSYNC B1 ;  /* 0x0000000000017941 */ /* 0x000fea0003800000 */
.L_x_468:
        /* <DEDUP_REMOVED lines=9> */
.L_x_471:
[----:B------:R-:W-:Y:S05]  /*12ae0*/  BSYNC B1 ;  /* 0x0000000000017941 */ /* 0x000fea0003800000 */
.L_x_470:
        /* <DEDUP_REMOVED lines=9> */
.L_x_473:
[----:B------:R-:W-:Y:S05]  /*12b80*/  BSYNC B1 ;  /* 0x0000000000017941 */ /* 0x000fea0003800000 */
.L_x_472:
        /* <DEDUP_REMOVED lines=9> */
.L_x_475:
[----:B------:R-:W-:Y:S05]  /*12c20*/  BSYNC B1 ;  /* 0x0000000000017941 */ /* 0x000fea0003800000 */
.L_x_474:
        /* <DEDUP_REMOVED lines=9> */
.L_x_477:
[----:B------:R-:W-:Y:S05]  /*12cc0*/  BSYNC B1 ;  /* 0x0000000000017941 */ /* 0x000fea0003800000 */
.L_x_476:
        /* <DEDUP_REMOVED lines=9> */
.L_x_479:
[----:B------:R-:W-:Y:S05]  /*12d60*/  BSYNC B1 ;  /* 0x0000000000017941 */ /* 0x000fea0003800000 */
.L_x_478:
        /* <DEDUP_REMOVED lines=9> */
.L_x_481:
[----:B------:R-:W-:Y:S05]  /*12e00*/  BSYNC B1 ;  /* 0x0000000000017941 */ /* 0x000fea0003800000 */
.L_x_480:
        /* <DEDUP_REMOVED lines=9> */
.L_x_483:
[----:B------:R-:W-:Y:S05]  /*12ea0*/  BSYNC B1 ;  /* 0x0000000000017941 */ /* 0x000fea0003800000 */
.L_x_482:
        /* <DEDUP_REMOVED lines=9> */
.L_x_485:
[----:B------:R-:W-:Y:S05]  /*12f40*/  BSYNC B1 ;  /* 0x0000000000017941 */ /* 0x000fea0003800000 */
.L_x_484:
        /* <DEDUP_REMOVED lines=9> */
.L_x_487:
[----:B------:R-:W-:Y:S05]  /*12fe0*/  BSYNC B1 ;  /* 0x0000000000017941 */ /* 0x000fea0003800000 */
.L_x_486:
        /* <DEDUP_REMOVED lines=9> */
.L_x_489:
[----:B------:R-:W-:Y:S05]  /*13080*/  BSYNC B1 ;  /* 0x0000000000017941 */ /* 0x000fea0003800000 */
.L_x_488:
        /* <DEDUP_REMOVED lines=9> */
.L_x_491:
[----:B------:R-:W-:Y:S05]  /*13120*/  BSYNC B1 ;  /* 0x0000000000017941 */ /* 0x000fea0003800000 */
.L_x_490:
        /* <DEDUP_REMOVED lines=9> */
.L_x_493:
[----:B------:R-:W-:Y:S05]  /*131c0*/  BSYNC B1 ;  /* 0x0000000000017941 */ /* 0x000fea0003800000 */
.L_x_492:
        /* <DEDUP_REMOVED lines=9> */
.L_x_495:
[----:B------:R-:W-:Y:S05]  /*13260*/  BSYNC B1 ;  /* 0x0000000000017941 */ /* 0x000fea0003800000 */
.L_x_494:
        /* <DEDUP_REMOVED lines=9> */
.L_x_497:
[----:B------:R-:W-:Y:S05]  /*13300*/  BSYNC B1 ;  /* 0x0000000000017941 */ /* 0x000fea0003800000 */
.L_x_496:
        /* <DEDUP_REMOVED lines=9> */
.L_x_499:
[----:B------:R-:W-:Y:S05]  /*133a0*/  BSYNC B1 ;  /* 0x0000000000017941 */ /* 0x000fea0003800000 */
.L_x_498:
        /* <DEDUP_REMOVED lines=9> */
.L_x_501:
[----:B------:R-:W-:Y:S05]  /*13440*/  BSYNC B1 ;  /* 0x0000000000017941 */ /* 0x000fea0003800000 */
.L_x_500:
        /* <DEDUP_REMOVED lines=9> */
.L_x_503:
[----:B------:R-:W-:Y:S05]  /*134e0*/  BSYNC B1 ;  /* 0x0000000000017941 */ /* 0x000fea0003800000 */
.L_x_502:
        /* <DEDUP_REMOVED lines=9> */
.L_x_505:
[----:B------:R-:W-:Y:S05]  /*13580*/  BSYNC B1 ;  /* 0x0000000000017941 */ /* 0x000fea0003800000 */
.L_x_504:
        /* <DEDUP_REMOVED lines=9> */
.L_x_507:
[----:B------:R-:W-:Y:S05]  /*13620*/  BSYNC B1 ;  /* 0x0000000000017941 */ /* 0x000fea0003800000 */
.L_x_506:
        /* <DEDUP_REMOVED lines=9> */
.L_x_509:
[----:B------:R-:W-:Y:S05]  /*136c0*/  BSYNC B1 ;  /* 0x0000000000017941 */ /* 0x000fea0003800000 */
.L_x_508:
        /* <DEDUP_REMOVED lines=9> */
.L_x_511:
[----:B------:R-:W-:Y:S05]  /*13760*/  BSYNC B1 ;  /* 0x0000000000017941 */ /* 0x000fea0003800000 */
.L_x_510:
        /* <DEDUP_REMOVED lines=9> */
.L_x_513:
[----:B------:R-:W-:Y:S05]  /*13800*/  BSYNC B1 ;  /* 0x0000000000017941 */ /* 0x000fea0003800000 */
.L_x_512:
        /* <DEDUP_REMOVED lines=9> */
.L_x_515:
[----:B------:R-:W-:Y:S05]  /*138a0*/  BSYNC B1 ;  /* 0x0000000000017941 */ /* 0x000fea0003800000 */
.L_x_514:
        /* <DEDUP_REMOVED lines=9> */
.L_x_517:
[----:B------:R-:W-:Y:S05]  /*13940*/  BSYNC B1 ;  /* 0x0000000000017941 */ /* 0x000fea0003800000 */
.L_x_516:
        /* <DEDUP_REMOVED lines=9> */
.L_x_519:
[----:B------:R-:W-:Y:S05]  /*139e0*/  BSYNC B1 ;  /* 0x0000000000017941 */ /* 0x000fea0003800000 */
.L_x_518:
        /* <DEDUP_REMOVED lines=9> */
.L_x_521:
[----:B------:R-:W-:Y:S05]  /*13a80*/  BSYNC B1 ;  /* 0x0000000000017941 */ /* 0x000fea0003800000 */
.L_x_520:
        /* <DEDUP_REMOVED lines=9> */
.L_x_523:
[----:B------:R-:W-:Y:S05]  /*13b20*/  BSYNC B1 ;  /* 0x0000000000017941 */ /* 0x000fea0003800000 */
.L_x_522:
        /* <DEDUP_REMOVED lines=9> */
.L_x_525:
[----:B------:R-:W-:Y:S05]  /*13bc0*/  BSYNC B1 ;  /* 0x0000000000017941 */ /* 0x000fea0003800000 */
.L_x_524:
        /* <DEDUP_REMOVED lines=9> */
.L_x_527:
[----:B------:R-:W-:Y:S05]  /*13c60*/  BSYNC B1 ;  /* 0x0000000000017941 */ /* 0x000fea0003800000 */
.L_x_526:
        /* <DEDUP_REMOVED lines=9> */
.L_x_529:
[----:B------:R-:W-:Y:S05]  /*13d00*/  BSYNC B1 ;  /* 0x0000000000017941 */ /* 0x000fea0003800000 */
.L_x_528:
        /* <DEDUP_REMOVED lines=9> */
.L_x_531:
[----:B------:R-:W-:Y:S05]  /*13da0*/  BSYNC B1 ;  /* 0x0000000000017941 */ /* 0x000fea0003800000 */
.L_x_530:
        /* <DEDUP_REMOVED lines=9> */
.L_x_533:
[----:B------:R-:W-:Y:S05]  /*13e40*/  BSYNC B1 ;  /* 0x0000000000017941 */ /* 0x000fea0003800000 */
.L_x_532:
        /* <DEDUP_REMOVED lines=9> */
.L_x_535:
[----:B------:R-:W-:Y:S05]  /*13ee0*/  BSYNC B1 ;  /* 0x0000000000017941 */ /* 0x000fea0003800000 */
.L_x_534:
        /* <DEDUP_REMOVED lines=9> */
.L_x_537:
[----:B------:R-:W-:Y:S05]  /*13f80*/  BSYNC B1 ;  /* 0x0000000000017941 */ /* 0x000fea0003800000 */
.L_x_536:
[----:B01--45:R-:W-:Y:S01]  /*13f90*/  LOP3.LUT R7, R3, 0xffffe000, RZ, 0xc0, !PT ;  /* 0xffffe00003077812 */ /* 0x033fe200078ec0ff */
        /* <DEDUP_REMOVED lines=8> */
.L_x_539:
[----:B------:R-:W-:Y:S05]  /*14020*/  BSYNC B1 ;  /* 0x0000000000017941 */ /* 0x000fea0003800000 */
.L_x_538:
        /* <DEDUP_REMOVED lines=9> */
.L_x_541:
[----:B------:R-:W-:Y:S05]  /*140c0*/  BSYNC B1 ;  /* 0x0000000000017941 */ /* 0x000fea0003800000 */
.L_x_540:
[----:B------:R-:W-:Y:S05]  /*140d0*/  @!P1 BRA `(.L_x_542) ;  /* 0x0000005000909947 */ /* 0x000fea0003800000 */
[----:B-----5:R-:W-:-:S05]  /*140e0*/  LOP3.LUT R3, R3, 0xffffe000, RZ, 0xc0, !PT ;  /* 0xffffe00003037812 */ /* 0x020fca00078ec0ff */
[----:B------:R-:W-:-:S04]  /*140f0*/  FMUL R0, R3, R16 ;  /* 0x0000001003007220 */ /* 0x000fc80000400000 */
[----:B------:R-:W-:-:S05]  /*14100*/  FFMA R151, R151, R2, R0 ;  /* 0x0000000297977223 */ /* 0x000fca0000000000 */
[----:B------:R-:W-:-:S05]  /*14110*/  F2FP.TF32.F32.PACK_B R151, R151 ;  /* 0x00000097ff97723e */ /* 0x000fca00024050ff */
[----:B------:R0:W-:Y:S01]  /*14120*/  STG.E desc[UR36][R4.64+0x3e4], R151 ;  /* 0x0003e49704007986 */ /* 0x0001e2000c101924 */
[----:B------:R-:W-:Y:S05]  /*14130*/  BRA `(.L_x_542) ;  /* 0x0000005000787947 */ /* 0x000fea0003800000 */
.L_x_35:
[----:B------:R-:W2:Y:S01]  /*14140*/  LDL.LU R3, [R1] ;  /* 0x0000000001037983 */ /* 0x000ea20000300800 */
[----:B------:R-:W-:-:S03]  /*14150*/  ULDC.64 UR4, c[0x0][0x5c0] ;  /* 0x0001700000047ab9 */ /* 0x000fc60000000a00 */
[----:B------:R-:W3:Y:S04]  /*14160*/  LDL.LU R9, [R1+0x8] ;  /* 0x0000080001097983 */ /* 0x000ee80000300800 */
[----:B------:R-:W4:Y:S04]  /*14170*/  LDL.LU R8, [R1+0x50] ;  /* 0x0000500001087983 */ /* 0x000f280000300800 */
[----:B------:R0:W-:Y:S04]  /*14180*/  STL [R1+0x22c], R146 ;  /* 0x00022c9201007387 */ /* 0x0001e80000100800 */
[----:B0-----:R-:W4:Y:S04]  /*14190*/  LDL.LU R146, [R1+0x70] ;  /* 0x0000700001927983 */ /* 0x001f280000300800 */
[----:B------:R0:W-:Y:S04]  /*141a0*/  STL [R1+0x228], R147 ;  /* 0x0002289301007387 */ /* 0x0001e80000100800 */
[----:B0-----:R-:W4:Y:S04]  /*141b0*/  LDL.LU R147, [R1+0x74] ;  /* 0x0000740001937983 */ /* 0x001f280000300800 */
[----:B------:R-:W4:Y:S04]  /*141c0*/  LDL.LU R235, [R1+0x78] ;  /* 0x0000780001eb7983 */ /* 0x000f280000300800 */
        /* <DEDUP_REMOVED lines=93> */
[----:B------:R0:W-:Y:S04]  /*147a0*/  STL [R1+0x224], R148 ;  /* 0x0002249401007387 */ /* 0x0001e80000100800 */
[----:B0-----:R-:W4:Y:S04]  /*147b0*/  LDL.LU R148, [R1+0x58] ;  /* 0x0000580001947983 */ /* 0x001f280000300800 */
        /* <DEDUP_REMOVED lines=11> */
[----:B0-----:R-:W3:Y:S01]  /*14870*/  LDL.LU R16, [R1+0x200] ;  /* 0x0002000001107983 */ /* 0x001ee20000300800 */
[----:B--2---:R-:W-:Y:S01]  /*14880*/  FMUL R3, R3, R2 ;  /* 0x0000000203037220 */ /* 0x004fe20000400000 */
[----:B------:R-:W-:-:S02]  /*14890*/  LEA R4, P0, R6, UR4, 0x2 ;  /* 0x0000000406047c11 */ /* 0x000fc4000f8010ff */
[----:B------:R-:W2:Y:S02]  /*148a0*/  LDL.LU R7, [R1+0x4] ;  /* 0x0000040001077983 */ /* 0x000ea40000300800 */
[----:B------:R-:W-:Y:S02]  /*148b0*/  LEA.HI.X R5, R6, UR5, R10, 0x2, P0 ;  /* 0x0000000506057c11 */ /* 0x000fe400080f140a */
[----:B------:R-:W-:Y:S01]  /*148c0*/  F2FP.TF32.F32.PACK_B R3, R3 ;  /* 0x00000003ff03723e */ /* 0x000fe200024050ff */
[----:B------:R-:W4:Y:S01]  /*148d0*/  LDL.LU R10, [R1+0xb0] ;  /* 0x0000b000010a7983 */ /* 0x000f220000300800 */
[----:B------:R-:W-:-:S03]  /*148e0*/  ISETP.GT.AND P0, PT, R0, 0x1, P1 ;  /* 0x000000010000780c */ /* 0x000fc60000f04270 */
[----:B------:R2:W-:Y:S02]  /*148f0*/  @P2 STG.E desc[UR36][R4.64], R3 ;  /* 0x0000000304002986 */ /* 0x0005e4000c101924 */
[----:B--2---:R-:W-:-:S05]  /*14900*/  FMUL R3, R7, R2 ;  /* 0x0000000207037220 */ /* 0x004fca0000400000 */
[----:B------:R-:W-:-:S05]  /*14910*/  F2FP.TF32.F32.PACK_B R3, R3 ;  /* 0x00000003ff03723e */ /* 0x000fca00024050ff */
[----:B------:R0:W-:Y:S04]  /*14920*/  @P0 STG.E desc[UR36][R4.64+0x4], R3 ;  /* 0x0000040304000986 */ /* 0x0001e8000c101924 */
[----:B0-----:R-:W2:Y:S01]  /*14930*/  LDL.LU R3, [R1+0xc] ;  /* 0x00000c0001037983 */ /* 0x001ea20000300800 */
[----:B---3--:R-:W-:Y:S01]  /*14940*/  ISETP.GT.AND P0, PT, R16, 0x8, PT ;  /* 0x000000081000780c */ /* 0x008fe20003f04270 */
[----:B------:R-:W-:-:S03]  /*14950*/  USHF.L.U32 UR5, UR8, 0x5, URZ ;  /* 0x0000000508057899 */ /* 0x000fc6000800063f */
[----:B------:R-:W-:Y:S01]  /*14960*/  ISETP.GT.AND P2, PT, R0, RZ, P0 ;  /* 0x000000ff0000720c */ /* 0x000fe20000744270 */
[----:B------:R-:W-:Y:S01]  /*14970*/  USHF.L.U64.HI UR4, UR8, 0x5, UR9 ;  /* 0x0000000508047899 */ /* 0x000fe20008010209 */
[----:B------:R-:W-:Y:S01]  /*14980*/  FMUL R9, R9, R2 ;  /* 0x0000000209097220 */ /* 0x000fe20000400000 */
[----:B------:R-:W-:-:S04]  /*14990*/  IADD3 R6, P3, R4, UR5, RZ ;  /* 0x0000000504067c10 */ /* 0x000fc8000ff7e0ff */
[----:B------:R-:W-:Y:S02]  /*149a0*/  F2FP.TF32.F32.PACK_B R9, R9 ;  /* 0x00000009ff09723e */ /* 0x000fe400024050ff */
[----:B------:R-:W-:-:S05]  /*149b0*/  IADD3.X R7, R5, UR4, RZ, P3, !PT ;  /* 0x0000000405077c10 */ /* 0x000fca0009ffe4ff */
[----:B------:R0:W-:Y:S01]  /*149c0*/  @P2 STG.E desc[UR36][R6.64], R9 ;  /* 0x0000000906002986 */ /* 0x0001e2000c101924 */
[----:B------:R-:W-:-:S03]  /*149d0*/  ISETP.GT.AND P2, PT, R0, 0x1, P0 ;  /* 0x000000010000780c */ /* 0x000fc60000744270 */
[----:B0-----:R-:W3:Y:S01]  /*149e0*/  LDL.LU R9, [R1+0xac] ;  /* 0x0000ac0001097983 */ /* 0x001ee20000300800 */
[----:B--2---:R-:W-:-:S05]  /*149f0*/  FMUL R3, R3, R2 ;  /* 0x0000000203037220 */ /* 0x004fca0000400000 */
[----:B------:R-:W-:-:S05]  /*14a00*/  F2FP.TF32.F32.PACK_B R3, R3 ;  /* 0x00000003ff03723e */ /* 0x000fca00024050ff */
[----:B------:R0:W-:Y:S04]  /*14a10*/  @P2 STG.E desc[UR36][R6.64+0x4], R3 ;  /* 0x0000040306002986 */ /* 0x0001e8000c101924 */
[----:B0-----:R-:W2:Y:S01]  /*14a20*/  LDL.LU R3, [R1+0x10] ;  /* 0x0000100001037983 */ /* 0x001ea20000300800 */
[----:B------:R-:W-:Y:S01]  /*14a30*/  ISETP.GT.AND P2, PT, R0, 0x8, P1 ;  /* 0x000000080000780c */ /* 0x000fe20000f44270 */
[----:B--2---:R-:W-:-:S05]  /*14a40*/  FMUL R3, R3, R2 ;  /* 0x0000000203037220 */ /* 0x004fca0000400000 */
[----:B------:R-:W-:-:S07]  /*14a50*/  F2FP.TF32.F32.PACK_B R3, R3 ;  /* 0x00000003ff03723e */ /* 0x000fce00024050ff */
        /* <DEDUP_REMOVED lines=77> */
[C---:B------:R-:W-:Y:S02]  /*14f30*/  ISETP.GT.AND P2, PT, R0.reuse, 0x28, P1 ;  /* 0x000000280000780c */ /* 0x040fe40000f44270 */
[----:B------:R-:W-:Y:S01]  /*14f40*/  ISETP.GT.AND P3, PT, R0, 0x29, P1 ;  /* 0x000000290000780c */ /* 0x000fe20000f64270 */
[----:B----4-:R-:W-:-:S05]  /*14f50*/  FMUL R8, R8, R2 ;  /* 0x0000000208087220 */ /* 0x010fca0000400000 */
[----:B------:R-:W-:-:S05]  /*14f60*/  F2FP.TF32.F32.PACK_B R8, R8 ;  /* 0x00000008ff08723e */ /* 0x000fca00024050ff */
[----:B------:R0:W-:Y:S04]  /*14f70*/  @P2 STG.E desc[UR36][R4.64+0xa0], R8 ;  /* 0x0000a00804002986 */ /* 0x0001e8000c101924 */
[----:B0-----:R-:W4:Y:S01]  /*14f80*/  LDL.LU R8, [R1+0xa8] ;  /* 0x0000a80001087983 */ /* 0x001f220000300800 */
[----:B------:R-:W-:Y:S01]  /*14f90*/  ISETP.GT.AND P2, PT, R0, 0x28, P0 ;  /* 0x000000280000780c */ /* 0x000fe20000744270 */
[-C--:B------:R-:W-:Y:S01]  /*14fa0*/  FMUL R148, R148, R2.reuse ;  /* 0x0000000294947220 */ /* 0x080fe20000400000 */
[----:B------:R-:W-:Y:S01]  /*14fb0*/  ISETP.GT.AND P4, PT, R0, 0x30, P1 ;  /* 0x000000300000780c */ /* 0x000fe20000f84270 */
[-C--:B------:R-:W-:Y:S01]  /*14fc0*/  FMUL R149, R149, R2.reuse ;  /* 0x0000000295957220 */ /* 0x080fe20000400000 */
[-C--:B------:R-:W-:Y:S01]  /*14fd0*/  FMUL R150, R150, R2.reuse ;  /* 0x0000000296967220 */ /* 0x080fe20000400000 */
[----:B------:R-:W-:Y:S01]  /*14fe0*/  ISETP.GT.AND P5, PT, R0, 0x31, P1 ;  /* 0x000000310000780c */ /* 0x000fe20000fa4270 */
[----:B------:R-:W-:Y:S01]  /*14ff0*/  FMUL R151, R151, R2 ;  /* 0x0000000297977220 */ /* 0x000fe20000400000 */
[----:B------:R-:W-:-:S02]  /*15000*/  F2FP.TF32.F32.PACK_B R148, R148 ;  /* 0x00000094ff94723e */ /* 0x000fc400024050ff */
[----:B------:R-:W-:Y:S02]  /*15010*/  F2FP.TF32.F32.PACK_B R149, R149 ;  /* 0x00000095ff95723e */ /* 0x000fe400024050ff */
[----:B------:R-:W-:Y:S02]  /*15020*/  F2FP.TF32.F32.PACK_B R150, R150 ;  /* 0x00000096ff96723e */ /* 0x000fe400024050ff */
[----:B------:R-:W-:Y:S01]  /*15030*/  F2FP.TF32.F32.PACK_B R151, R151 ;  /* 0x00000097ff97723e */ /* 0x000fe200024050ff */
[----:B--2---:R-:W-:-:S05]  /*15040*/  FMUL R3, R3, R2 ;  /* 0x0000000203037220 */ /* 0x004fca0000400000 */
[----:B------:R-:W-:-:S05]  /*15050*/  F2FP.TF32.F32.PACK_B R3, R3 ;  /* 0x00000003ff03723e */ /* 0x000fca00024050ff */
[----:B------:R0:W-:Y:S04]  /*15060*/  @P3 STG.E desc[UR36][R4.64+0xa4], R3 ;  /* 0x0000a40304003986 */ /* 0x0001e8000c101924 */
[----:B0-----:R-:W2:Y:S01]  /*15070*/  LDL.LU R3, [R1+0xa4] ;  /* 0x0000a40001037983 */ /* 0x001ea20000300800 */
[----:B------:R-:W-:-:S03]  /*15080*/  ISETP.GT.AND P3, PT, R0, 0x29, P0 ;  /* 0x000000290000780c */ /* 0x000fc60000764270 */
[----:B------:R-:W-:Y:S01]  /*15090*/  @P2 STG.E desc[UR36][R6.64+0xa0], R148 ;  /* 0x0000a09406002986 */ /* 0x000fe2000c101924 */
[----:B------:R-:W-:Y:S01]  /*150a0*/  ISETP.GT.AND P2, PT, R0, 0x30, P0 ;  /* 0x000000300000780c */ /* 0x000fe20000744270 */
[-C--:B------:R-:W-:Y:S01]  /*150b0*/  FMUL R152, R152, R2.reuse ;  /* 0x0000000298987220 */ /* 0x080fe20000400000 */
[-C--:B------:R-:W-:Y:S01]  /*150c0*/  FMUL R17, R17, R2.reuse ;  /* 0x0000000211117220 */ /* 0x080fe20000400000 */
[-C--:B------:R-:W-:Y:S01]  /*150d0*/  FMUL R237, R146, R2.reuse ;  /* 0x0000000292ed7220 */ /* 0x080fe20000400000 */
[-C--:B------:R-:W-:Y:S01]  /*150e0*/  FMUL R236, R147, R2.reuse ;  /* 0x0000000293ec7220 */ /* 0x080fe20000400000 */
[----:B------:R-:W-:-:S04]  /*150f0*/  FMUL R235, R235, R2 ;  /* 0x00000002ebeb7220 */ /* 0x000fc80000400000 */
[----:B------:R-:W-:Y:S01]  /*15100*/  @P3 STG.E desc[UR36][R6.64+0xa4], R149 ;  /* 0x0000a49506003986 */ /* 0x000fe2000c101924 */
[----:B------:R-:W-:-:S03]  /*15110*/  ISETP.GT.AND P3, PT, R0, 0x31, P0 ;  /* 0x000000310000780c */ /* 0x000fc60000764270 */
[----:B------:R-:W-:Y:S01]  /*15120*/  @P4 STG.E desc[UR36][R4.64+0xc0], R150 ;  /* 0x0000c09604004986 */ /* 0x000fe2000c101924 */
[----:B------:R-:W-:-:S03]  /*15130*/  ISETP.GT.AND P4, PT, R0, 0x38, P1 ;  /* 0x000000380000780c */ /* 0x000fc60000f84270 */
[----:B------:R-:W-:Y:S01]  /*15140*/  @P5 STG.E desc[UR36][R4.64+0xc4], R151 ;  /* 0x0000c49704005986 */ /* 0x000fe2000c101924 */
[----:B------:R-:W-:Y:S02]  /*15150*/  ISETP.GT.AND P5, PT, R0, 0x39, P1 ;  /* 0x000000390000780c */ /* 0x000fe40000fa4270 */
[----:B------:R-:W-:Y:S01]  /*15160*/  F2FP.TF32.F32.PACK_B R152, R152 ;  /* 0x00000098ff98723e */ /* 0x000fe200024050ff */
[-C--:B------:R-:W-:Y:S01]  /*15170*/  FMUL R234, R234, R2.reuse ;  /* 0x00000002eaea7220 */ /* 0x080fe20000400000 */
[----:B------:R-:W-:Y:S01]  /*15180*/  F2FP.TF32.F32.PACK_B R17, R17 ;  /* 0x00000011ff11723e */ /* 0x000fe200024050ff */
[----:B------:R-:W-:Y:S01]  /*15190*/  FMUL R233, R233, R2 ;  /* 0x00000002e9e97220 */ /* 0x000fe20000400000 */
[----:B------:R-:W-:Y:S01]  /*151a0*/  F2FP.TF32.F32.PACK_B R237, R237 ;  /* 0x000000edffed723e */ /* 0x000fe200024050ff */
[----:B------:R-:W-:Y:S01]  /*151b0*/  @P2 STG.E desc[UR36][R6.64+0xc0], R152 ;  /* 0x0000c09806002986 */ /* 0x000fe2000c101924 */
[C---:B------:R-:W-:Y:S02]  /*151c0*/  ISETP.GT.AND P2, PT, R0.reuse, 0x38, P0 ;  /* 0x000000380000780c */ /* 0x040fe40000744270 */
[----:B------:R-:W-:Y:S01]  /*151d0*/  F2FP.TF32.F32.PACK_B R236, R236 ;  /* 0x000000ecffec723e */ /* 0x000fe200024050ff */
[----:B------:R-:W-:Y:S01]  /*151e0*/  @P3 STG.E desc[UR36][R6.64+0xc4], R17 ;  /* 0x0000c41106003986 */ /* 0x000fe2000c101924 */
[----:B------:R-:W-:-:S03]  /*151f0*/  ISETP.GT.AND P3, PT, R0, 0x39, P0 ;  /* 0x000000390000780c */ /* 0x000fc60000764270 */
[----:B------:R-:W-:Y:S01]  /*15200*/  @P4 STG.E desc[UR36][R4.64+0xe0], R237 ;  /* 0x0000e0ed04004986 */ /* 0x000fe2000c101924 */
[----:B------:R-:W-:-:S03]  /*15210*/  ISETP.GT.AND P4, PT, R0, 0x40, P1 ;  /* 0x000000400000780c */ /* 0x000fc60000f84270 */
[----:B------:R-:W-:Y:S01]  /*15220*/  @P5 STG.E desc[UR36][R4.64+0xe4], R236 ;  /* 0x0000e4ec04005986 */ /* 0x000fe2000c101924 */
[----:B------:R-:W-:Y:S01]  /*15230*/  ISETP.GT.AND P5, PT, R0, 0x41, P1 ;  /* 0x000000410000780c */ /* 0x000fe20000fa4270 */
[-C--:B------:R-:W-:Y:S01]  /*15240*/  FMUL R232, R232, R2.reuse ;  /* 0x00000002e8e87220 */ /* 0x080fe20000400000 */
[----:B------:R-:W-:Y:S01]  /*15250*/  F2FP.TF32.F32.PACK_B R235, R235 ;  /* 0x000000ebffeb723e */ /* 0x000fe200024050ff */
[----:B------:R-:W-:Y:S01]  /*15260*/  FMUL R231, R231, R2 ;  /* 0x00000002e7e77220 */ /* 0x000fe20000400000 */
        /* <DEDUP_REMOVED lines=9> */
[C---:B------:R-:W-:Y:S01]  /*15300*/  ISETP.GT.AND P4, PT, R0.reuse, 0x48, P1 ;  /* 0x000000480000780c */ /* 0x040fe20000f84270 */
[-C--:B------:R-:W-:Y:S02]  /*15310*/  FMUL R229, R229, R2.reuse ;  /* 0x00000002e5e57220 */ /* 0x080fe40000400000 */
        /* <DEDUP_REMOVED lines=9> */
[----:B------:R-:W-:-:S02]  /*153b0*/  ISETP.GT.AND P2, PT, R0, 0x48, P0 ;  /* 0x000000480000780c */ /* 0x000fc40000744270 */
[----:B------:R-:W-:Y:S01]  /*153c0*/  F2FP.TF32.F32.PACK_B R228, R228 ;  /* 0x000000e4ffe4723e */ /* 0x000fe200024050ff */
[----:B------:R-:W-:Y:S01]  /*153d0*/  @P3 STG.E desc[UR36][R6.64+0x104], R230 ;  /* 0x000104e606003986 */ /* 0x000fe2000c101924 */
[----:B------:R-:W-:-:S03]  /*153e0*/  ISETP.GT.AND P3, PT, R0, 0x49, P0 ;  /* 0x000000490000780c */ /* 0x000fc60000764270 */
[----:B------:R-:W-:Y:S01]  /*153f0*/  @P4 STG.E desc[UR36][R4.64+0x120], R229 ;  /* 0x000120e504004986 */ /* 0x000fe2000c101924 */
[C---:B------:R-:W-:Y:S01]  /*15400*/  ISETP.GT.AND P4, PT, R0.reuse, 0x50, P1 ;  /* 0x000000500000780c */ /* 0x040fe20000f84270 */
[-C--:B------:R-:W-:Y:S02]  /*15410*/  FMUL R225, R225, R2.reuse ;  /* 0x00000002e1e17220 */ /* 0x080fe40000400000 */
[----:B------:R-:W-:Y:S01]  /*15420*/  @P5 STG.E desc[UR36][R4.64+0x124], R228 ;  /* 0x000124e404005986 */ /* 0x000fe2000c101924 */
[----:B------:R-:W-:Y:S02]  /*15430*/  ISETP.GT.AND P5, PT, R0, 0x51, P1 ;  /* 0x000000510000780c */ /* 0x000fe40000fa4270 */
[----:B------:R-:W-:Y:S01]  /*15440*/  F2FP.TF32.F32.PACK_B R227, R227 ;  /* 0x000000e3ffe3723e */ /* 0x000fe200024050ff */
[----:B----4-:R-:W-:Y:S01]  /*15450*/  FMUL R8, R8, R2 ;  /* 0x0000000208087220 */ /* 0x010fe20000400000 */
[----:B------:R-:W-:Y:S01]  /*15460*/  F2FP.TF32.F32.PACK_B R226, R226 ;  /* 0x000000e2ffe2723e */ /* 0x000fe200024050ff */
[----:B---3--:R-:W-:Y:S01]  /*15470*/  FMUL R9, R9, R2 ;  /* 0x0000000209097220 */ /* 0x008fe20000400000 */
[----:B------:R-:W-:Y:S01]  /*15480*/  F2FP.TF32.F32.PACK_B R225, R225 ;  /* 0x000000e1ffe1723e */ /* 0x000fe200024050ff */
[----:B------:R-:W-:Y:S01]  /*15490*/  @P2 STG.E desc[UR36][R6.64+0x120], R227 ;  /* 0x000120e306002986 */ /* 0x000fe2000c101924 */
[----:B------:R-:W-:-:S03]  /*154a0*/  ISETP.GT.AND P2, PT, R0, 0x50, P0 ;  /* 0x000000500000780c */ /* 0x000fc60000744270 */
[----:B------:R-:W-:Y:S01]  /*154b0*/  @P3 STG.E desc[UR36][R6.64+0x124], R226 ;  /* 0x000124e206003986 */ /* 0x000fe2000c101924 */
[----:B------:R-:W-:-:S03]  /*154c0*/  ISETP.GT.AND P3, PT, R0, 0x51, P0 ;  /* 0x000000510000780c */ /* 0x000fc60000764270 */
[----:B------:R-:W-:Y:S01]  /*154d0*/  @P4 STG.E desc[UR36][R4.64+0x140], R225 ;  /* 0x000140e104004986 */ /* 0x000fe2000c101924 */
[----:B------:R-:W-:Y:S01]  /*154e0*/  ISETP.GT.AND P4, PT, R0, 0x58, P1 ;  /* 0x000000580000780c */ /* 0x000fe20000f84270 */
[----:B------:R-:W-:Y:S01]  /*154f0*/  FMUL R10, R10, R2 ;  /* 0x000000020a0a7220 */ /* 0x000fe20000400000 */
[----:B------:R-:W-:Y:S01]  /*15500*/  F2FP.TF32.F32.PACK_B R8, R8 ;  /* 0x00000008ff08723e */ /* 0x000fe200024050ff */
[-C--:B------:R-:W-:Y:S01]  /*15510*/  FMUL R11, R11, R2.reuse ;  /* 0x000000020b0b7220 */ /* 0x080fe20000400000 */
[----:B------:R-:W-:Y:S01]  /*15520*/  F2FP.TF32.F32.PACK_B R9, R9 ;  /* 0x00000009ff09723e */ /* 0x000fe200024050ff */
        /* <DEDUP_REMOVED lines=67> */
[-C--:B--2---:R-:W-:Y:S01]  /*15960*/  FMUL R3, R3, R2.reuse ;  /* 0x0000000203037220 */ /* 0x084fe20000400000 */
[-C--:B------:R-:W-:Y:S01]  /*15970*/  FMUL R177, R177, R2.reuse ;  /* 0x00000002b1b17220 */ /* 0x080fe20000400000 */
[-C--:B------:R-:W-:Y:S01]  /*15980*/  FMUL R178, R178, R2.reuse ;  /* 0x00000002b2b27220 */ /* 0x080fe20000400000 */
[-C--:B------:R-:W-:Y:S01]  /*15990*/  FMUL R179, R179, R2.reuse ;  /* 0x00000002b3b37220 */ /* 0x080fe20000400000 */
[-C--:B------:R-:W-:Y:S01]  /*159a0*/  FMUL R180, R180, R2.reuse ;  /* 0x00000002b4b47220 */ /* 0x080fe20000400000 */
[----:B------:R-:W-:Y:S01]  /*159b0*/  F2FP.TF32.F32.PACK_B R3, R3 ;  /* 0x00000003ff03723e */ /* 0x000fe200024050ff */
[-C--:B------:R-:W-:Y:S01]  /*159c0*/  FMUL R181, R181, R2.reuse ;  /* 0x00000002b5b57220 */ /* 0x080fe20000400000 */
[-C--:B------:R-:W-:Y:S01]  /*159d0*/  FMUL R182, R182, R2.reuse ;  /* 0x00000002b6b67220 */ /* 0x080fe20000400000 */
[-C--:B------:R-:W-:Y:S01]  /*159e0*/  FMUL R183, R183, R2.reuse ;  /* 0x00000002b7b77220 */ /* 0x080fe20000400000 */
[----:B------:R-:W-:Y:S01]  /*159f0*/  FMUL R184, R184, R2 ;  /* 0x00000002b8b87220 */ /* 0x000fe20000400000 */
[----:B------:R-:W-:Y:S01]  /*15a00*/  @P5 STG.E desc[UR36][R4.64+0x144], R3 ;  /* 0x0001440304005986 */ /* 0x000fe2000c101924 */
[----:B------:R-:W-:-:S03]  /*15a10*/  ISETP.GT.AND P5, PT, R0, 0x59, P1 ;  /* 0x000000590000780c */ /* 0x000fc60000fa4270 */
[----:B------:R-:W-:Y:S01]  /*15a20*/  @P2 STG.E desc[UR36][R6.64+0x140], R8 ;  /* 0x0001400806002986 */ /* 0x000fe2000c101924 */
[----:B------:R-:W-:-:S03]  /*15a30*/  ISETP.GT.AND P2, PT, R0, 0x58, P0 ;  /* 0x000000580000780c */ /* 0x000fc60000744270 */
[----:B------:R0:W-:Y:S01]  /*15a40*/  @P3 STG.E desc[UR36][R6.64+0x144], R9 ;  /* 0x0001440906003986 */ /* 0x0001e2000c101924 */
[----:B------:R-:W-:-:S03]  /*15a50*/  ISETP.GT.AND P3, PT, R0, 0x59, P0 ;  /* 0x000000590000780c */ /* 0x000fc60000764270 */
[----:B------:R-:W-:Y:S01]  /*15a60*/  @P4 STG.E desc[UR36][R4.64+0x160], R10 ;  /* 0x0001600a04004986 */ /* 0x000fe2000c101924 */
[----:B------:R-:W-:-:S03]  /*15a70*/  ISETP.GT.AND P4, PT, R0, 0x60, P1 ;  /* 0x000000600000780c */ /* 0x000fc60000f84270 */
[----:B------:R1:W-:Y:S01]  /*15a80*/  @P5 STG.E desc[UR36][R4.64+0x164], R11 ;  /* 0x0001640b04005986 */ /* 0x0003e2000c101924 */
[----:B------:R-:W-:-:S03]  /*15a90*/  ISETP.GT.AND P5, PT, R0, 0x61, P1 ;  /* 0x000000610000780c */ /* 0x000fc60000fa4270 */
[----:B------:R-:W-:Y:S01]  /*15aa0*/  @P2 STG.E desc[UR36][R6.64+0x160], R12 ;  /* 0x0001600c06002986 */ /* 0x000fe2000c101924 */
        /* <DEDUP_REMOVED lines=61> */
[----:B------:R-:W-:-:S03]  /*15e80*/  ISETP.GT.AND P4, PT, R0, 0xa0, P1 ;  /* 0x000000a00000780c */ /* 0x000fc60000f84270 */
[----:B------:R-:W-:Y:S01]  /*15e90*/  @P5 STG.E desc[UR36][R4.64+0x264], R174 ;  /* 0x000264ae04005986 */ /* 0x000fe2000c101924 */
[----:B------:R-:W-:Y:S02]  /*15ea0*/  ISETP.GT.AND P5, PT, R0, 0xa1, P1 ;  /* 0x000000a10000780c */ /* 0x000fe40000fa4270 */
        /* <DEDUP_REMOVED lines=165> */
[C---:B------:R-:W-:Y:S02]  /*16900*/  ISETP.GT.AND P4, PT, R0.reuse, 0xf8, P1 ;  /* 0x000000f80000780c */ /* 0x040fe40000f84270 */
[----:B------:R-:W-:Y:S01]  /*16910*/  ISETP.GT.AND P1, PT, R0, 0xf9, P1 ;  /* 0x000000f90000780c */ /* 0x000fe20000f24270 */
[-C--:B------:R-:W-:Y:S01]  /*16920*/  FMUL R221, R221, R2.reuse ;  /* 0x00000002dddd7220 */ /* 0x080fe20000400000 */
[----:B------:R-:W-:Y:S01]  /*16930*/  @P5 STG.E desc[UR36][R4.64+0x3c4], R218 ;  /* 0x0003c4da04005986 */ /* 0x000fe2000c101924 */
[-C--:B------:R-:W-:Y:S01]  /*16940*/  FMUL R222, R222, R2.reuse ;  /* 0x00000002dede7220 */ /* 0x080fe20000400000 */
[----:B------:R-:W-:Y:S01]  /*16950*/  ISETP.GT.AND P5, PT, R0, 0xf8, P0 ;  /* 0x000000f80000780c */ /* 0x000fe200007a4270 */
[----:B------:R-:W-:Y:S01]  /*16960*/  FMUL R223, R223, R2 ;  /* 0x00000002dfdf7220 */ /* 0x000fe20000400000 */
[----:B------:R-:W-:Y:S01]  /*16970*/  F2FP.TF32.F32.PACK_B R219, R219 ;  /* 0x000000dbffdb723e */ /* 0x000fe200024050ff */
[----:B------:R-:W-:Y:S01]  /*16980*/  USHF.L.U32 UR12, UR8, 0x9, URZ ;  /* 0x00000009080c7899 */ /* 0x000fe2000800063f */
[----:B------:R-:W-:Y:S01]  /*16990*/  F2FP.TF32.F32.PACK_B R220, R220 ;  /* 0x000000dcffdc723e */ /* 0x000fe200024050ff */
[----:B------:R-:W-:Y:S01]  /*169a0*/  USHF.L.U64.HI UR11, UR8, 0x9, UR9 ;  /* 0x00000009080b7899 */ /* 0x000fe20008010209 */
[----:B------:R-:W-:Y:S01]  /*169b0*/  F2FP.TF32.F32.PACK_B R221, R221 ;  /* 0x000000ddffdd723e */ /* 0x000fe200024050ff */
[----:B------:R-:W-:Y:S01]  /*169c0*/  FMUL R224, R224, R2 ;  /* 0x00000002e0e07220 */ /* 0x000fe20000400000 */
[----:B------:R-:W-:Y:S01]  /*169d0*/  F2FP.TF32.F32.PACK_B R222, R222 ;  /* 0x000000deffde723e */ /* 0x000fe200024050ff */
[----:B------:R-:W-:Y:S01]  /*169e0*/  @P2 STG.E desc[UR36][R6.64+0x3c0], R219 ;  /* 0x0003c0db06002986 */ /* 0x000fe2000c101924 */
[----:B------:R-:W-:Y:S01]  /*169f0*/  F2FP.TF32.F32.PACK_B R223, R223 ;  /* 0x000000dfffdf723e */ /* 0x000fe200024050ff */
[----:B0-----:R-:W-:-:S02]  /*16a00*/  IMAD.U32 R9, RZ, RZ, UR12 ;  /* 0x0000000cff097e24 */ /* 0x001fc4000f8e00ff */
[----:B------:R-:W-:Y:S04]  /*16a10*/  @P3 STG.E desc[UR36][R6.64+0x3c4], R220 ;  /* 0x0003c4dc06003986 */ /* 0x000fe8000c101924 */
[----:B------:R-:W-:Y:S01]  /*16a20*/  @P4 STG.E desc[UR36][R4.64+0x3e0], R221 ;  /* 0x0003e0dd04004986 */ /* 0x000fe2000c101924 */
[----:B------:R-:W-:-:S03]  /*16a30*/  ISETP.GT.AND P2, PT, R0, 0xf9, P0 ;  /* 0x000000f90000780c */ /* 0x000fc60000744270 */
[----:B------:R0:W-:Y:S01]  /*16a40*/  @P1 STG.E desc[UR36][R4.64+0x3e4], R222 ;  /* 0x0003e4de04001986 */ /* 0x0001e2000c101924 */
[----:B------:R-:W-:Y:S01]  /*16a50*/  ISETP.GT.AND P1, PT, R16, 0x80, PT ;  /* 0x000000801000780c */ /* 0x000fe20003f24270 */
[----:B-1----:R-:W-:Y:S02]  /*16a60*/  IMAD.U32 R11, RZ, RZ, UR11 ;  /* 0x0000000bff0b7e24 */ /* 0x002fe4000f8e00ff */
[----:B------:R-:W-:Y:S01]  /*16a70*/  @P5 STG.E desc[UR36][R6.64+0x3e0], R223 ;  /* 0x0003e0df06005986 */ /* 0x000fe2000c101924 */
[----:B------:R-:W-:Y:S02]  /*16a80*/  IADD3 R8, P0, P5, R4, UR5, R9 ;  /* 0x0000000504087c10 */ /* 0x000fe4000fd1e009 */
[----:B------:R-:W-:Y:S01]  /*16a90*/  ISETP.GT.AND P3, PT, R0, RZ, P1 ;  /* 0x000000ff0000720c */ /* 0x000fe20000f64270 */
[-C--:B------:R-:W-:Y:S01]  /*16aa0*/  FMUL R3, R24, R2.reuse ;  /* 0x0000000218037220 */ /* 0x080fe20000400000 */
[----:B------:R-:W-:Y:S01]  /*16ab0*/  IADD3.X R9, R5, UR4, R11, P0, P5 ;  /* 0x0000000405097c10 */ /* 0x000fe200087ea40b */
[-C--:B------:R-:W-:Y:S01]  /*16ac0*/  FMUL R25, R25, R2.reuse ;  /* 0x0000000219197220 */ /* 0x080fe20000400000 */
[-C--:B------:R-:W-:Y:S01]  /*16ad0*/  FMUL R27, R27, R2.reuse ;  /* 0x000000021b1b7220 */ /* 0x080fe20000400000 */
[----:B0-----:R-:W-:Y:S01]  /*16ae0*/  IADD3 R4, P5, R4, UR12, RZ ;  /* 0x0000000c04047c10 */ /* 0x001fe2000ffbe0ff */
[-C--:B------:R-:W-:Y:S01]  /*16af0*/  FMUL R29, R29, R2.reuse ;  /* 0x000000021d1d7220 */ /* 0x080fe20000400000 */
[----:B------:R-:W-:Y:S01]  /*16b00*/  ISETP.GT.AND P4, PT, R0, 0x1, P1 ;  /* 0x000000010000780c */ /* 0x000fe20000f84270 */
[----:B------:R-:W-:Y:S01]  /*16b10*/  FMUL R31, R31, R2 ;  /* 0x000000021f1f7220 */ /* 0x000fe20000400000 */
[----:B------:R-:W-:Y:S01]  /*16b20*/  F2FP.TF32.F32.PACK_B R224, R224 ;  /* 0x000000e0ffe0723e */ /* 0x000fe200024050ff */
[-C--:B------:R-:W-:Y:S01]  /*16b30*/  FMUL R33, R33, R2.reuse ;  /* 0x0000000221217220 */ /* 0x080fe20000400000 */
[----:B------:R-:W-:Y:S01]  /*16b40*/  IADD3.X R5, R5, UR11, RZ, P5, !PT ;  /* 0x0000000b05057c10 */ /* 0x000fe2000affe4ff */
[-C--:B------:R-:W-:Y:S01]  /*16b50*/  FMUL R35, R35, R2.reuse ;  /* 0x0000000223237220 */ /* 0x080fe20000400000 */
[----:B------:R-:W-:Y:S01]  /*16b60*/  F2FP.TF32.F32.PACK_B R3, R3 ;  /* 0x00000003ff03723e */ /* 0x000fe200024050ff */
[----:B------:R-:W-:Y:S01]  /*16b70*/  FMUL R37, R37, R2 ;  /* 0x0000000225257220 */ /* 0x000fe20000400000 */
[----:B------:R-:W-:Y:S01]  /*16b80*/  ISETP.GT.AND P0, PT, R16, 0x88, PT ;  /* 0x000000881000780c */ /* 0x000fe20003f04270 */
[----:B------:R-:W-:Y:S01]  /*16b90*/  @P2 STG.E desc[UR36][R6.64+0x3e4], R224 ;  /* 0x0003e4e006002986 */ /* 0x000fe2000c101924 */
[----:B------:R-:W-:-:S02]  /*16ba0*/  F2FP.TF32.F32.PACK_B R25, R25 ;  /* 0x00000019ff19723e */ /* 0x000fc400024050ff */
[C---:B------:R-:W-:Y:S01]  /*16bb0*/  ISETP.GT.AND P2, PT, R0.reuse, RZ, P0 ;  /* 0x000000ff0000720c */ /* 0x040fe20000744270 */
[----:B------:R0:W-:Y:S01]  /*16bc0*/  @P3 STG.E desc[UR36][R4.64], R3 ;  /* 0x0000000304003986 */ /* 0x0001e2000c101924 */
[----:B------:R-:W-:Y:S01]  /*16bd0*/  ISETP.GT.AND P3, PT, R0, 0x1, P0 ;  /* 0x000000010000780c */ /* 0x000fe20000764270 */
[-C--:B------:R-:W-:Y:S01]  /*16be0*/  FMUL R13, R26, R2.reuse ;  /* 0x000000021a0d7220 */ /* 0x080fe20000400000 */
[----:B------:R-:W-:Y:S01]  /*16bf0*/  IADD3 R10, P5, R4, UR5, RZ ;  /* 0x00000005040a7c10 */ /* 0x000fe2000ffbe0ff */
[----:B------:R-:W-:Y:S01]  /*16c00*/  @P4 STG.E desc[UR36][R4.64+0x4], R25 ;  /* 0x0000041904004986 */ /* 0x000fe2000c101924 */
[----:B------:R-:W-:Y:S02]  /*16c10*/  ISETP.GT.AND P4, PT, R0, 0x8, P1 ;  /* 0x000000080000780c */ /* 0x000fe40000f84270 */
[----:B------:R-:W-:Y:S01]  /*16c20*/  IADD3.X R11, R5, UR4, RZ, P5, !PT ;  /* 0x00000004050b7c10 */ /* 0x000fe2000affe4ff */
[-C--:B------:R-:W-:Y:S01]  /*16c30*/  FMUL R39, R39, R2.reuse ;  /* 0x0000000227277220 */ /* 0x080fe20000400000 */
[----:B------:R-:W-:Y:S01]  /*16c40*/  F2FP.TF32.F32.PACK_B R13, R13 ;  /* 0x0000000dff0d723e */ /* 0x000fe200024050ff */
[-C--:B------:R-:W-:Y:S01]  /*16c50*/  FMUL R15, R28, R2.reuse ;  /* 0x000000021c0f7220 */ /* 0x080fe20000400000 */
[----:B------:R-:W-:Y:S01]  /*16c60*/  F2FP.TF32.F32.PACK_B R27, R27 ;  /* 0x0000001bff1b723e */ /* 0x000fe200024050ff */
[----:B------:R-:W-:Y:S01]  /*16c70*/  FMUL R41, R41, R2 ;  /* 0x0000000229297220 */ /* 0x000fe20000400000 */
[----:B------:R-:W-:Y:S01]  /*16c80*/  ISETP.GT.AND P5, PT, R0, 0x9, P1 ;  /* 0x000000090000780c */ /* 0x000fe20000fa4270 */
[----:B------:R-:W-:Y:S01]  /*16c90*/  @P2 STG.E desc[UR36][R10.64], R13 ;  /* 0x0000000d0a002986 */ /* 0x000fe2000c101924 */
[----:B------:R-:W-:-:S03]  /*16ca0*/  F2FP.TF32.F32.PACK_B R15, R15 ;  /* 0x0000000fff0f723e */ /* 0x000fc600024050ff */
[----:B------:R1:W-:Y:S01]  /*16cb0*/  @P3 STG.E desc[UR36][R10.64+0x4], R27 ;  /* 0x0000041b0a003986 */ /* 0x0003e2000c101924 */
[----:B------:R-:W-:Y:S01]  /*16cc0*/  ISETP.GT.AND P3, PT, R0, 0x8, P0 ;  /* 0x000000080000780c */ /* 0x000fe20000764270 */
[-C--:B0-----:R-:W-:Y:S01]  /*16cd0*/  FMUL R3, R30, R2.reuse ;  /* 0x000000021e037220 */ /* 0x081fe20000400000 */
[----:B------:R-:W-:Y:S01]  /*16ce0*/  IADD3 R6, P2, R4, UR5, RZ ;  /* 0x0000000504067c10 */ /* 0x000fe2000ff5e0ff */
[----:B------:R-:W-:Y:S01]  /*16cf0*/  @P4 STG.E desc[UR36][R4.64+0x20], R15 ;  /* 0x0000200f04004986 */ /* 0x000fe2000c101924 */
[----:B------:R-:W-:Y:S02]  /*16d00*/  ISETP.GT.AND P4, PT, R0, 0x9, P0 ;  /* 0x000000090000780c */ /* 0x000fe40000784270 */
[----:B------:R-:W-:Y:S01]  /*16d10*/  F2FP.TF32.F32.PACK_B R29, R29 ;  /* 0x0000001dff1d723e */ /* 0x000fe200024050ff */
[-C--:B------:R-:W-:Y:S01]  /*16d20*/  FMUL R43, R43, R2.reuse ;  /* 0x000000022b2b7220 */ /* 0x080fe20000400000 */
[----:B------:R-:W-:Y:S01]  /*16d30*/  IADD3.X R7, R5, UR4, RZ, P2, !PT ;  /* 0x0000000405077c10 */ /* 0x000fe200097fe4ff */
[----:B------:R-:W-:Y:S01]  /*16d40*/  FMUL R45, R45, R2 ;  /* 0x000000022d2d7220 */ /* 0x000fe20000400000 */
[----:B------:R-:W-:Y:S01]  /*16d50*/  F2FP.TF32.F32.PACK_B R3, R3 ;  /* 0x00000003ff03723e */ /* 0x000fe200024050ff */
[----:B------:R-:W-:Y:S01]  /*16d60*/  @P5 STG.E desc[UR36][R4.64+0x24], R29 ;  /* 0x0000241d04005986 */ /* 0x000fe2000c101924 */
[----:B------:R-:W-:-:S03]  /*16d70*/  F2FP.TF32.F32.PACK_B R31, R31 ;  /* 0x0000001fff1f723e */ /* 0x000fc600024050ff */
[----:B------:R0:W-:Y:S01]  /*16d80*/  @P3 STG.E desc[UR36][R6.64+0x20], R3 ;  /* 0x0000200306003986 */ /* 0x0001e2000c101924 */
[C---:B------:R-:W-:Y:S02]  /*16d90*/  ISETP.GT.AND P3, PT, R0.reuse, 0x10, P0 ;  /* 0x000000100000780c */ /* 0x040fe40000764270 */
[C---:B------:R-:W-:Y:S01]  /*16da0*/  ISETP.GT.AND P5, PT, R0.reuse, 0x10, P1 ;  /* 0x000000100000780c */ /* 0x040fe20000fa4270 */
[----:B------:R-:W-:Y:S01]  /*16db0*/  @P4 STG.E desc[UR36][R8.64+0x24], R31 ;  /* 0x0000241f08004986 */ /* 0x000fe2000c101924 */
[----:B------:R-:W-:Y:S01]  /*16dc0*/  ISETP.GT.AND P2, PT, R0, 0x11, P1 ;  /* 0x000000110000780c */ /* 0x000fe20000f44270 */
[-C--:B------:R-:W-:Y:S01]  /*16dd0*/  FMUL R19, R32, R2.reuse ;  /* 0x0000000220137220 */ /* 0x080fe20000400000 */
[----:B------:R-:W-:Y:S01]  /*16de0*/  ISETP.GT.AND P4, PT, R0, 0x11, P0 ;  /* 0x000000110000780c */ /* 0x000fe20000784270 */
[-C--:B-1----:R-:W-:Y:S01]  /*16df0*/  FMUL R11, R34, R2.reuse ;  /* 0x00000002220b7220 */ /* 0x082fe20000400000 */
[----:B------:R-:W-:Y:S01]  /*16e00*/  F2FP.TF32.F32.PACK_B R33, R33 ;  /* 0x00000021ff21723e */ /* 0x000fe200024050ff */
[-C--:B------:R-:W-:Y:S01]  /*16e10*/  FMUL R47, R47, R2.reuse ;  /* 0x000000022f2f7220 */ /* 0x080fe20000400000 */
[----:B------:R-:W-:Y:S01]  /*16e20*/  F2FP.TF32.F32.PACK_B R19, R19 ;  /* 0x00000013ff13723e */ /* 0x000fe200024050ff */
[----:B------:R-:W-:Y:S01]  /*16e30*/  FMUL R49, R49, R2 ;  /* 0x0000000231317220 */ /* 0x000fe20000400000 */
[----:B------:R-:W-:Y:S01]  /*16e40*/  F2FP.TF32.F32.PACK_B R11, R11 ;  /* 0x0000000bff0b723e */ /* 0x000fe200024050ff */
[----:B0-----:R-:W-:-:S02]  /*16e50*/  @P3 IMAD.MOV.U32 R6, RZ, RZ, R8 ;  /* 0x000000ffff063224 */ /* 0x001fc400078e0008 */
[----:B------:R-:W-:Y:S01]  /*16e60*/  FMUL R51, R51, R2 ;  /* 0x0000000233337220 */ /* 0x000fe20000400000 */
[----:B------:R-:W-:Y:S01]  /*16e70*/  @P3 IMAD.MOV.U32 R7, RZ, RZ, R9 ;  /* 0x000000ffff073224 */ /* 0x000fe200078e0009 */
[----:B------:R-:W-:Y:S01]  /*16e80*/  @P5 STG.E desc[UR36][R4.64+0x40], R19 ;  /* 0x0000401304005986 */ /* 0x000fe2000c101924 */
[----:B------:R-:W-:-:S03]  /*16e90*/  F2FP.TF32.F32.PACK_B R35, R35 ;  /* 0x00000023ff23723e */ /* 0x000fc600024050ff */
[----:B------:R-:W-:Y:S04]  /*16ea0*/  @P2 STG.E desc[UR36][R4.64+0x44], R33 ;  /* 0x0000442104002986 */ /* 0x000fe8000c101924 */
[----:B------:R0:W-:Y:S01]  /*16eb0*/  @P3 STG.E desc[UR36][R6.64+0x40], R11 ;  /* 0x0000400b06003986 */ /* 0x0001e2000c101924 */
[C---:B------:R-:W-:Y:S02]  /*16ec0*/  ISETP.GT.AND P3, PT, R0.reuse, 0x18, P0 ;  /* 0x000000180000780c */ /* 0x040fe40000764270 */
[C---:B------:R-:W-:Y:S01]  /*16ed0*/  ISETP.GT.AND P5, PT, R0.reuse, 0x18, P1 ;  /* 0x000000180000780c */ /* 0x040fe20000fa4270 */
[-C--:B------:R-:W-:Y:S01]  /*16ee0*/  FMUL R53, R53, R2.reuse ;  /* 0x0000000235357220 */ /* 0x080fe20000400000 */
[----:B------:R-:W-:Y:S01]  /*16ef0*/  ISETP.GT.AND P2, PT, R0, 0x19, P1 ;  /* 0x000000190000780c */ /* 0x000fe20000f44270 */
[-C--:B------:R-:W-:Y:S01]  /*16f00*/  FMUL R55, R55, R2.reuse ;  /* 0x0000000237377220 */ /* 0x080fe20000400000 */
[-C--:B------:R-:W-:Y:S01]  /*16f10*/  FMUL R57, R57, R2.reuse ;  /* 0x0000000239397220 */ /* 0x080fe20000400000 */
[-C--:B------:R-:W-:Y:S01]  /*16f20*/  FMUL R59, R59, R2.reuse ;  /* 0x000000023b3b7220 */ /* 0x080fe20000400000 */
[-C--:B------:R-:W-:Y:S01]  /*16f30*/  FMUL R61, R61, R2.reuse ;  /* 0x000000023d3d7220 */ /* 0x080fe20000400000 */
[-C--:B------:R-:W-:Y:S01]  /*16f40*/  FMUL R63, R63, R2.reuse ;  /* 0x000000023f3f7220 */ /* 0x080fe20000400000 */
[----:B------:R-:W-:Y:S01]  /*16f50*/  FMUL R65, R65, R2 ;  /* 0x0000000241417220 */ /* 0x000fe20000400000 */
[----:B0-----:R-:W-:Y:S01]  /*16f60*/  @P4 MOV R6, R8 ;  /* 0x0000000800064202 */ /* 0x001fe20000000f00 */
[----:B------:R-:W-:-:S02]  /*16f70*/  @P4 IMAD.MOV.U32 R7, RZ, RZ, R9 ;  /* 0x000000ffff074224 */ /* 0x000fc400078e0009 */
[-C--:B------:R-:W-:Y:S01]  /*16f80*/  FMUL R13, R36, R2.reuse ;  /* 0x00000002240d7220 */ /* 0x080fe20000400000 */
[-C--:B------:R-:W-:Y:S01]  /*16f90*/  FMUL R3, R38, R2.reuse ;  /* 0x0000000226037220 */ /* 0x080fe20000400000 */
[-C--:B------:R-:W-:Y:S01]  /*16fa0*/  FMUL R67, R67, R2.reuse ;  /* 0x0000000243437220 */ /* 0x080fe20000400000 */
[-C--:B------:R-:W-:Y:S01]  /*16fb0*/  FMUL R69, R69, R2.reuse ;  /* 0x0000000245457220 */ /* 0x080fe20000400000 */
[----:B------:R0:W-:Y:S01]  /*16fc0*/  @P4 STG.E desc[UR36][R6.64+0x44], R35 ;  /* 0x0000442306004986 */ /* 0x0001e2000c101924 */
[----:B------:R-:W-:Y:S02]  /*16fd0*/  ISETP.GT.AND P4, PT, R0, 0x19, P0 ;  /* 0x000000190000780c */ /* 0x000fe40000784270 */
[----:B------:R-:W-:Y:S01]  /*16fe0*/  F2FP.TF32.F32.PACK_B R13, R13 ;  /* 0x0000000dff0d723e */ /* 0x000fe200024050ff */
[-C--:B------:R-:W-:Y:S01]  /*16ff0*/  FMUL R71, R71, R2.reuse ;  /* 0x0000000247477220 */ /* 0x080fe20000400000 */
[----:B------:R-:W-:Y:S01]  /*17000*/  F2FP.TF32.F32.PACK_B R37, R37 ;  /* 0x00000025ff25723e */ /* 0x000fe200024050ff */
[----:B------:R-:W-:Y:S01]  /*17010*/  FMUL R73, R73, R2 ;  /* 0x0000000249497220 */ /* 0x000fe20000400000 */
[----:B------:R-:W-:Y:S01]  /*17020*/  F2FP.TF32.F32.PACK_B R3, R3 ;  /* 0x00000003ff03723e */ /* 0x000fe200024050ff */
[----:B------:R-:W-:Y:S01]  /*17030*/  @P5 STG.E desc[UR36][R4.64+0x60], R13 ;  /* 0x0000600d04005986 */ /* 0x000fe2000c101924 */
[----:B0-----:R-:W-:-:S02]  /*17040*/  @P3 IMAD.MOV.U32 R6, RZ, RZ, R8 ;  /* 0x000000ffff063224 */ /* 0x001fc400078e0008 */
[----:B------:R-:W-:Y:S01]  /*17050*/  FMUL R75, R75, R2 ;  /* 0x000000024b4b7220 */ /* 0x000fe20000400000 */
[----:B------:R-:W-:Y:S01]  /*17060*/  @P3 IMAD.MOV.U32 R7, RZ, RZ, R9 ;  /* 0x000000ffff073224 */ /* 0x000fe200078e0009 */
[----:B------:R-:W-:Y:S01]  /*17070*/  @P2 STG.E desc[UR36][R4.64+0x64], R37 ;  /* 0x0000642504002986 */ /* 0x000fe2000c101924 */
[----:B------:R-:W-:-:S03]  /*17080*/  F2FP.TF32.F32.PACK_B R39, R39 ;  /* 0x00000027ff27723e */ /* 0x000fc600024050ff */
[----:B------:R0:W-:Y:S01]  /*17090*/  @P3 STG.E desc[UR36][R6.64+0x60], R3 ;  /* 0x0000600306003986 */ /* 0x0001e2000c101924 */
[C---:B------:R-:W-:Y:S02]  /*170a0*/  ISETP.GT.AND P3, PT, R0.reuse, 0x20, P0 ;  /* 0x000000200000780c */ /* 0x040fe40000764270 */
[C---:B------:R-:W-:Y:S01]  /*170b0*/  ISETP.GT.AND P5, PT, R0.reuse, 0x20, P1 ;  /* 0x000000200000780c */ /* 0x040fe20000fa4270 */
[-C--:B------:R-:W-:Y:S01]  /*170c0*/  FMUL R77, R77, R2.reuse ;  /* 0x000000024d4d7220 */ /* 0x080fe20000400000 */
[----:B------:R-:W-:Y:S01]  /*170d0*/  ISETP.GT.AND P2, PT, R0, 0x21, P1 ;  /* 0x000000210000780c */ /* 0x000fe20000f44270 */
[-C--:B------:R-:W-:Y:S01]  /*170e0*/  FMUL R79, R79, R2.reuse ;  /* 0x000000024f4f7220 */ /* 0x080fe20000400000 */
[-C--:B------:R-:W-:Y:S01]  /*170f0*/  FMUL R81, R81, R2.reuse ;  /* 0x0000000251517220 */ /* 0x080fe20000400000 */
[----:B------:R-:W-:Y:S01]  /*17100*/  FMUL R83, R83, R2 ;  /* 0x0000000253537220 */ /* 0x000fe20000400000 */
[----:B------:R-:W2:Y:S01]  /*17110*/  LDL.LU R146, [R1+0x22c] ;  /* 0x00022c0001927983 */ /* 0x000ea20000300800 */
[----:B0-----:R-:W-:-:S02]  /*17120*/  @P4 IMAD.MOV.U32 R6, RZ, RZ, R8 ;  /* 0x000000ffff064224 */ /* 0x001fc400078e0008 */
[----:B------:R-:W-:Y:S02]  /*17130*/  @P4 IMAD.MOV.U32 R7, RZ, RZ, R9 ;  /* 0x000000ffff074224 */ /* 0x000fe400078e0009 */
[-C--:B------:R-:W-:Y:S01]  /*17140*/  FMUL R11, R40, R2.reuse ;  /* 0x00000002280b7220 */ /* 0x080fe20000400000 */
[-C--:B------:R-:W-:Y:S01]  /*17150*/  FMUL R13, R42, R2.reuse ;  /* 0x000000022a0d7220 */ /* 0x080fe20000400000 */
[----:B------:R-:W-:Y:S02]  /*17160*/  F2FP.TF32.F32.PACK_B R41, R41 ;  /* 0x00000029ff29723e */ /* 0x000fe400024050ff */
[----:B------:R-:W-:Y:S01]  /*17170*/  F2FP.TF32.F32.PACK_B R43, R43 ;  /* 0x0000002bff2b723e */ /* 0x000fe200024050ff */
[----:B------:R0:W-:Y:S01]  /*17180*/  @P4 STG.E desc[UR36][R6.64+0x64], R39 ;  /* 0x0000642706004986 */ /* 0x0001e2000c101924 */
[----:B------:R-:W-:Y:S02]  /*17190*/  ISETP.GT.AND P4, PT, R0, 0x21, P0 ;  /* 0x000000210000780c */ /* 0x000fe40000784270 */
[----:B------:R-:W-:Y:S01]  /*171a0*/  F2FP.TF32.F32.PACK_B R11, R11 ;  /* 0x0000000bff0b723e */ /* 0x000fe200024050ff */
[----:B------:R-:W-:Y:S01]  /*171b0*/  FMUL R3, R44, R2 ;  /* 0x000000022c037220 */ /* 0x000fe20000400000 */
[----:B------:R-:W-:Y:S01]  /*171c0*/  F2FP.TF32.F32.PACK_B R13, R13 ;  /* 0x0000000dff0d723e */ /* 0x000fe200024050ff */
[----:B------:R-:W-:Y:S01]  /*171d0*/  @P2 STG.E desc[UR36][R4.64+0x84], R41 ;  /* 0x0000842904002986 */ /* 0x000fe2000c101924 */
[----:B------:R-:W-:-:S02]  /*171e0*/  F2FP.TF32.F32.PACK_B R45, R45 ;  /* 0x0000002dff2d723e */ /* 0x000fc400024050ff */
[----:B------:R-:W-:Y:S01]  /*171f0*/  F2FP.TF32.F32.PACK_B R47, R47 ;  /* 0x0000002fff2f723e */ /* 0x000fe200024050ff */
[----:B------:R-:W3:Y:S01]  /*17200*/  LDL.LU R147, [R1+0x228] ;  /* 0x0002280001937983 */ /* 0x000ee20000300800 */
[----:B0-----:R-:W-:Y:S02]  /*17210*/  @P3 IMAD.MOV.U32 R6, RZ, RZ, R8 ;  /* 0x000000ffff063224 */ /* 0x001fe400078e0008 */
[----:B------:R-:W-:Y:S01]  /*17220*/  @P3 IMAD.MOV.U32 R7, RZ, RZ, R9 ;  /* 0x000000ffff073224 */ /* 0x000fe200078e0009 */
[----:B------:R0:W-:Y:S04]  /*17230*/  @P5 STG.E desc[UR36][R4.64+0x80], R11 ;  /* 0x0000800b04005986 */ /* 0x0001e8000c101924 */
[----:B------:R1:W-:Y:S01]  /*17240*/  @P3 STG.E desc[UR36][R6.64+0x80], R13 ;  /* 0x0000800d06003986 */ /* 0x0003e2000c101924 */
[----:B------:R-:W-:-:S02]  /*17250*/  ISETP.GT.AND P3, PT, R0, 0x28, P0 ;  /* 0x000000280000780c */ /* 0x000fc40000764270 */
[C---:B------:R-:W-:Y:S01]  /*17260*/  ISETP.GT.AND P5, PT, R0.reuse, 0x28, P1 ;  /* 0x000000280000780c */ /* 0x040fe20000fa4270 */
[----:B------:R-:W4:Y:S01]  /*17270*/  LDL.LU R148, [R1+0x224] ;  /* 0x0002240001947983 */ /* 0x000f220000300800 */
[----:B------:R-:W-:Y:S01]  /*17280*/  ISETP.GT.AND P2, PT, R0, 0x29, P1 ;  /* 0x000000290000780c */ /* 0x000fe20000f44270 */
[-C--:B0-----:R-:W-:Y:S01]  /*17290*/  FMUL R11, R46, R2.reuse ;  /* 0x000000022e0b7220 */ /* 0x081fe20000400000 */
[----:B------:R-:W-:Y:S01]  /*172a0*/  F2FP.TF32.F32.PACK_B R3, R3 ;  /* 0x00000003ff03723e */ /* 0x000fe200024050ff */
[----:B------:R-:W4:Y:S01]  /*172b0*/  LDL.LU R149, [R1+0x220] ;  /* 0x0002200001957983 */ /* 0x000f220000300800 */
[----:B-1----:R-:W-:Y:S02]  /*172c0*/  @P4 IMAD.MOV.U32 R6, RZ, RZ, R8 ;  /* 0x000000ffff064224 */ /* 0x002fe400078e0008 */
[----:B------:R-:W-:Y:S01]  /*172d0*/  @P4 IMAD.MOV.U32 R7, RZ, RZ, R9 ;  /* 0x000000ffff074224 */ /* 0x000fe200078e0009 */
[----:B------:R-:W-:Y:S01]  /*172e0*/  F2FP.TF32.F32.PACK_B R11, R11 ;  /* 0x0000000bff0b723e */ /* 0x000fe200024050ff */
[-C--:B------:R-:W-:Y:S01]  /*172f0*/  FMUL R13, R48, R2.reuse ;  /* 0x00000002300d7220 */ /* 0x080fe20000400000 */
[----:B------:R-:W-:Y:S01]  /*17300*/  F2FP.TF32.F32.PACK_B R49, R49 ;  /* 0x00000031ff31723e */ /* 0x000fe200024050ff */
[----:B------:R-:W-:Y:S01]  /*17310*/  FMUL R85, R85, R2 ;  /* 0x0000000255557220 */ /* 0x000fe20000400000 */
[----:B------:R0:W-:Y:S01]  /*17320*/  @P4 STG.E desc[UR36][R6.64+0x84], R43 ;  /* 0x0000842b06004986 */ /* 0x0001e2000c101924 */
[----:B------:R-:W-:-:S03]  /*17330*/  ISETP.GT.AND P4, PT, R0, 0x29, P0 ;  /* 0x000000290000780c */ /* 0x000fc60000784270 */
[----:B------:R1:W-:Y:S04]  /*17340*/  @P5 STG.E desc[UR36][R4.64+0xa0], R3 ;  /* 0x0000a00304005986 */ /* 0x0003e8000c101924 */
[----:B------:R-:W-:Y:S01]  /*17350*/  @P2 STG.E desc[UR36][R4.64+0xa4], R45 ;  /* 0x0000a42d04002986 */ /* 0x000fe2000c101924 */
[----:B0-----:R-:W-:Y:S01]  /*17360*/  @P3 IMAD.MOV.U32 R6, RZ, RZ, R8 ;  /* 0x000000ffff063224 */ /* 0x001fe200078e0008 */
[----:B------:R-:W-:Y:S01]  /*17370*/  F2FP.TF32.F32.PACK_B R51, R51 ;  /* 0x00000033ff33723e */ /* 0x000fe200024050ff */
[----:B------:R-:W-:Y:S01]  /*17380*/  @P3 IMAD.MOV.U32 R7, RZ, RZ, R9 ;  /* 0x000000ffff073224 */ /* 0x000fe200078e0009 */
[----:B------:R-:W-:Y:S01]  /*17390*/  F2FP.TF32.F32.PACK_B R53, R53 ;  /* 0x00000035ff35723e */ /* 0x000fe200024050ff */
[----:B------:R-:W4:Y:S04]  /*173a0*/  LDL.LU R150, [R1+0x21c] ;  /* 0x00021c0001967983 */ /* 0x000f280000300800 */
[----:B------:R0:W-:Y:S01]  /*173b0*/  @P3 STG.E desc[UR36][R6.64+0xa0], R11 ;  /* 0x0000a00b06003986 */ /* 0x0001e2000c101924 */
[----:B------:R-:W-:-:S02]  /*173c0*/  ISETP.GT.AND P3, PT, R0, 0x30, P0 ;  /* 0x000000300000780c */ /* 0x000fc40000764270 */
[----:B------:R-:W-:Y:S01]  /*173d0*/  ISETP.GT.AND P5, PT, R0, 0x30, P1 ;  /* 0x000000300000780c */ /* 0x000fe20000fa4270 */
[----:B-1----:R-:W-:Y:S01]  /*173e0*/  FMUL R3, R50, R2 ;  /* 0x0000000232037220 */ /* 0x002fe20000400000 */
[----:B------:R-:W-:Y:S01]  /*173f0*/  ISETP.GT.AND P2, PT, R0, 0x31, P1 ;  /* 0x000000310000780c */ /* 0x000fe20000f44270 */
[----:B------:R-:W4:Y:S01]  /*17400*/  LDL.LU R151, [R1+0x218] ;  /* 0x0002180001977983 */ /* 0x000f220000300800 */
[----:B0-----:R-:W-:Y:S01]  /*17410*/  @P4 MOV R6, R8 ;  /* 0x0000000800064202 */ /* 0x001fe20000000f00 */
        /* <DEDUP_REMOVED lines=13> */
[-C--:B------:R-:W-:Y:S01]  /*174f0*/  FMUL R89, R89, R2.reuse ;  /* 0x0000000259597220 */ /* 0x080fe20000400000 */
[----:B------:R-:W-:Y:S01]  /*17500*/  F2FP.TF32.F32.PACK_B R59, R59 ;  /* 0x0000003bff3b723e */ /* 0x000fe200024050ff */
[----:B------:R-:W-:Y:S01]  /*17510*/  FMUL R91, R91, R2 ;  /* 0x000000025b5b7220 */ /* 0x000fe20000400000 */
[----:B------:R0:W-:Y:S01]  /*17520*/  @P3 STG.E desc[UR36][R6.64+0xc0], R3 ;  /* 0x0000c00306003986 */ /* 0x0001e2000c101924 */
[----:B------:R-:W-:-:S02]  /*17530*/  ISETP.GT.AND P3, PT, R0, 0x38, P0 ;  /* 0x000000380000780c */ /* 0x000fc40000764270 */
[C---:B------:R-:W-:Y:S01]  /*17540*/  ISETP.GT.AND P5, PT, R0.reuse, 0x38, P1 ;  /* 0x000000380000780c */ /* 0x040fe20000fa4270 */
[-C--:B------:R-:W-:Y:S01]  /*17550*/  FMUL R93, R93, R2.reuse ;  /* 0x000000025d5d7220 */ /* 0x080fe20000400000 */
[----:B------:R-:W-:Y:S01]  /*17560*/  ISETP.GT.AND P2, PT, R0, 0x39, P1 ;  /* 0x000000390000780c */ /* 0x000fe20000f44270 */
[----:B------:R2:W5:Y:S01]  /*17570*/  LDL.LU R152, [R1+0x214] ;  /* 0x0002140001987983 */ /* 0x0005620000300800 */
[-C--:B-1----:R-:W-:Y:S01]  /*17580*/  FMUL R13, R54, R2.reuse ;  /* 0x00000002360d7220 */ /* 0x082fe20000400000 */
[----:B------:R-:W-:Y:S02]  /*17590*/  F2FP.TF32.F32.PACK_B R11, R11 ;  /* 0x0000000bff0b723e */ /* 0x000fe400024050ff */
[----:B------:R-:W-:Y:S01]  /*175a0*/  F2FP.TF32.F32.PACK_B R61, R61 ;  /* 0x0000003dff3d723e */ /* 0x000fe200024050ff */
[----:B------:R1:W5:Y:S01]  /*175b0*/  LDL.LU R17, [R1+0x210] ;  /* 0x0002100001117983 */ /* 0x0003620000300800 */
[----:B0-----:R-:W-:Y:S02]  /*175c0*/  @P4 IMAD.MOV.U32 R6, RZ, RZ, R8 ;  /* 0x000000ffff064224 */ /* 0x001fe400078e0008 */
[----:B------:R-:W-:Y:S01]  /*175d0*/  @P4 IMAD.MOV.U32 R7, RZ, RZ, R9 ;  /* 0x000000ffff074224 */ /* 0x000fe200078e0009 */
[----:B------:R-:W-:Y:S01]  /*175e0*/  F2FP.TF32.F32.PACK_B R13, R13 ;  /* 0x0000000dff0d723e */ /* 0x000fe200024050ff */
[----:B------:R-:W-:Y:S01]  /*175f0*/  FMUL R3, R56, R2 ;  /* 0x0000000238037220 */ /* 0x000fe20000400000 */
[----:B------:R-:W-:Y:S01]  /*17600*/  F2FP.TF32.F32.PACK_B R63, R63 ;  /* 0x0000003fff3f723e */ /* 0x000fe200024050ff */
[----:B------:R1:W5:Y:S04]  /*17610*/  LDL.LU R16, [R1+0x20c] ;  /* 0x00020c0001107983 */ /* 0x0003680000300800 */
[----:B------:R0:W-:Y:S01]  /*17620*/  @P4 STG.E desc[UR36][R6.64+0xc4], R51 ;  /* 0x0000c43306004986 */ /* 0x0001e2000c101924 */
[----:B------:R-:W-:-:S03]  /*17630*/  ISETP.GT.AND P4, PT, R0, 0x39, P0 ;  /* 0x000000390000780c */ /* 0x000fc60000784270 */
[----:B------:R-:W-:Y:S04]  /*17640*/  @P5 STG.E desc[UR36][R4.64+0xe0], R11 ;  /* 0x0000e00b04005986 */ /* 0x000fe8000c101924 */
[----:B------:R-:W-:Y:S01]  /*17650*/  @P2 STG.E desc[UR36][R4.64+0xe4], R53 ;  /* 0x0000e43504002986 */ /* 0x000fe2000c101924 */
[----:B0-----:R-:W-:Y:S02]  /*17660*/  @P3 IMAD.MOV.U32 R6, RZ, RZ, R8 ;  /* 0x000000ffff063224 */ /* 0x001fe400078e0008 */
[----:B------:R-:W-:-:S05]  /*17670*/  @P3 IMAD.MOV.U32 R7, RZ, RZ, R9 ;  /* 0x000000ffff073224 */ /* 0x000fca00078e0009 */
[----:B------:R0:W-:Y:S01]  /*17680*/  @P3 STG.E desc[UR36][R6.64+0xe0], R13 ;  /* 0x0000e00d06003986 */ /* 0x0001e2000c101924 */
[C---:B------:R-:W-:Y:S02]  /*17690*/  ISETP.GT.AND P3, PT, R0.reuse, 0x40, P0 ;  /* 0x000000400000780c */ /* 0x040fe40000764270 */
[C---:B------:R-:W-:Y:S02]  /*176a0*/  ISETP.GT.AND P5, PT, R0.reuse, 0x40, P1 ;  /* 0x000000400000780c */ /* 0x040fe40000fa4270 */
[----:B------:R-:W-:Y:S01]  /*176b0*/  ISETP.GT.AND P2, PT, R0, 0x41, P1 ;  /* 0x000000410000780c */ /* 0x000fe20000f44270 */
[----:B0-----:R-:W-:Y:S02]  /*176c0*/  @P4 IMAD.MOV.U32 R6, RZ, RZ, R8 ;  /* 0x000000ffff064224 */ /* 0x001fe400078e0008 */
[----:B------:R-:W-:Y:S02]  /*176d0*/  @P4 IMAD.MOV.U32 R7, RZ, RZ, R9 ;  /* 0x000000ffff074224 */ /* 0x000fe400078e0009 */
[----:B------:R-:W-:-:S03]  /*176e0*/  FMUL R11, R58, R2 ;  /* 0x000000023a0b7220 */ /* 0x000fc60000400000 */
[----:B------:R0:W-:Y:S01]  /*176f0*/  @P4 STG.E desc[UR36][R6.64+0xe4], R55 ;  /* 0x0000e43706004986 */ /* 0x0001e2000c101924 */
[C---:B------:R-:W-:Y:S02]  /*17700*/  ISETP.GT.AND P4, PT, R0.reuse, 0x41, P0 ;  /* 0x000000410000780c */ /* 0x040fe40000784270 */
[----:B------:R-:W-:Y:S02]  /*17710*/  F2FP.TF32.F32.PACK_B R3, R3 ;  /* 0x00000003ff03723e */ /* 0x000fe400024050ff */
[----:B------:R-:W-:Y:S01]  /*17720*/  F2FP.TF32.F32.PACK_B R11, R11 ;  /* 0x0000000bff0b723e */ /* 0x000fe200024050ff */
[----:B------:R-:W-:Y:S01]  /*17730*/  @P2 STG.E desc[UR36][R4.64+0x104], R57 ;  /* 0x0001043904002986 */ /* 0x000fe2000c101924 */
[----:B0-----:R-:W-:Y:S02]  /*17740*/  @P3 IMAD.MOV.U32 R6, RZ, RZ, R8 ;  /* 0x000000ffff063224 */ /* 0x001fe400078e0008 */
[----:B------:R-:W-:Y:S01]  /*17750*/  @P3 IMAD.MOV.U32 R7, RZ, RZ, R9 ;  /* 0x000000ffff073224 */ /* 0x000fe200078e0009 */
[----:B------:R-:W-:Y:S04]  /*17760*/  @P5 STG.E desc[UR36][R4.64+0x100], R3 ;  /* 0x0001000304005986 */ /* 0x000fe8000c101924 */
[----:B------:R0:W-:Y:S01]  /*17770*/  @P3 STG.E desc[UR36][R6.64+0x100], R11 ;  /* 0x0001000b06003986 */ /* 0x0001e2000c101924 */
[----:B------:R-:W-:-:S02]  /*17780*/  ISETP.GT.AND P3, PT, R0, 0x48, P0 ;  /* 0x000000480000780c */ /* 0x000fc40000764270 */
[C---:B------:R-:W-:Y:S02]  /*17790*/  ISETP.GT.AND P5, PT, R0.reuse, 0x48, P1 ;  /* 0x000000480000780c */ /* 0x040fe40000fa4270 */
[----:B------:R-:W-:Y:S02]  /*177a0*/  ISETP.GT.AND P2, PT, R0, 0x49, P1 ;  /* 0x000000490000780c */ /* 0x000fe40000f44270 */
[----:B0-----:R-:W-:Y:S01]  /*177b0*/  @P4 MOV R6, R8 ;  /* 0x0000000800064202 */ /* 0x001fe20000000f00 */
[----:B------:R-:W-:Y:S02]  /*177c0*/  @P4 IMAD.MOV.U32 R7, RZ, RZ, R9 ;  /* 0x000000ffff074224 */ /* 0x000fe400078e0009 */
[-C--:B------:R-:W-:Y:S01]  /*177d0*/  FMUL R13, R60, R2.reuse ;  /* 0x000000023c0d7220 */ /* 0x080fe20000400000 */
[----:B------:R-:W-:Y:S02]  /*177e0*/  FMUL R3, R62, R2 ;  /* 0x000000023e037220 */ /* 0x000fe40000400000 */
[----:B------:R0:W-:Y:S01]  /*177f0*/  @P4 STG.E desc[UR36][R6.64+0x104], R59 ;  /* 0x0001043b06004986 */ /* 0x0001e2000c101924 */
[----:B------:R-:W-:-:S02]  /*17800*/  ISETP.GT.AND P4, PT, R0, 0x49, P0 ;  /* 0x000000490000780c */ /* 0x000fc40000784270 */
        /* <DEDUP_REMOVED lines=9> */
[----:B------:R-:W-:Y:S01]  /*178a0*/  ISETP.GT.AND P2, PT, R0, 0x51, P1 ;  /* 0x000000510000780c */ /* 0x000fe20000f44270 */
[----:B0-----:R-:W-:Y:S02]  /*178b0*/  @P4 IMAD.MOV.U32 R6, RZ, RZ, R8 ;  /* 0x000000ffff064224 */ /* 0x001fe400078e0008 */
[----:B------:R-:W-:Y:S02]  /*178c0*/  @P4 IMAD.MOV.U32 R7, RZ, RZ, R9 ;  /* 0x000000ffff074224 */ /* 0x000fe400078e0009 */
[-C--:B------:R-:W-:Y:S01]  /*178d0*/  FMUL R11, R64, R2.reuse ;  /* 0x00000002400b7220 */ /* 0x080fe20000400000 */
[----:B------:R-:W-:Y:S02]  /*178e0*/  FMUL R13, R66, R2 ;  /* 0x00000002420d7220 */ /* 0x000fe40000400000 */
[----:B------:R0:W-:Y:S01]  /*178f0*/  @P4 STG.E desc[UR36][R6.64+0x124], R63 ;  /* 0x0001243f06004986 */ /* 0x0001e2000c101924 */
[----:B------:R-:W-:-:S02]  /*17900*/  ISETP.GT.AND P4, PT, R0, 0x51, P0 ;  /* 0x000000510000780c */ /* 0x000fc40000784270 */
[----:B------:R-:W-:Y:S02]  /*17910*/  F2FP.TF32.F32.PACK_B R11, R11 ;  /* 0x0000000bff0b723e */ /* 0x000fe400024050ff */
[----:B------:R-:W-:Y:S02]  /*17920*/  F2FP.TF32.F32.PACK_B R65, R65 ;  /* 0x00000041ff41723e */ /* 0x000fe400024050ff */
[----:B------:R-:W-:Y:S01]  /*17930*/  F2FP.TF32.F32.PACK_B R13, R13 ;  /* 0x0000000dff0d723e */ /* 0x000fe200024050ff */
[----:B------:R-:W-:Y:S01]  /*17940*/  @P5 STG.E desc[UR36][R4.64+0x140], R11 ;  /* 0x0001400b04005986 */ /* 0x000fe2000c101924 */
[----:B0-----:R-:W-:Y:S02]  /*17950*/  @P3 IMAD.MOV.U32 R6, RZ, RZ, R8 ;  /* 0x000000ffff063224 */ /* 0x001fe400078e0008 */
[----:B------:R-:W-:Y:S01]  /*17960*/  @P3 IMAD.MOV.U32 R7, RZ, RZ, R9 ;  /* 0x000000ffff073224 */ /* 0x000fe200078e0009 */
[----:B------:R-:W-:Y:S01]  /*17970*/  @P2 STG.E desc[UR36][R4.64+0x144], R65 ;  /* 0x0001444104002986 */ /* 0x000fe2000c101924 */
[----:B------:R-:W-:-:S03]  /*17980*/  F2FP.TF32.F32.PACK_B R67, R67 ;  /* 0x00000043ff43723e */ /* 0x000fc600024050ff */
[----:B------:R0:W-:Y:S01]  /*17990*/  @P3 STG.E desc[UR36][R6.64+0x140], R13 ;  /* 0x0001400d06003986 */ /* 0x0001e2000c101924 */
[C---:B------:R-:W-:Y:S02]  /*179a0*/  ISETP.GT.AND P3, PT, R0.reuse, 0x58, P0 ;  /* 0x000000580000780c */ /* 0x040fe40000764270 */
[C---:B------:R-:W-:Y:S02]  /*179b0*/  ISETP.GT.AND P5, PT, R0.reuse, 0x58, P1 ;  /* 0x000000580000780c */ /* 0x040fe40000fa4270 */
[----:B------:R-:W-:Y:S01]  /*179c0*/  ISETP.GT.AND P2, PT, R0, 0x59, P1 ;  /* 0x000000590000780c */ /* 0x000fe20000f44270 */
[----:B0-----:R-:W-:Y:S02]  /*179d0*/  @P4 IMAD.MOV.U32 R6, RZ, RZ, R8 ;  /* 0x000000ffff064224 */ /* 0x001fe400078e0008 */
[----:B------:R-:W-:Y:S02]  /*179e0*/  @P4 IMAD.MOV.U32 R7, RZ, RZ, R9 ;  /* 0x000000ffff074224 */ /* 0x000fe400078e0009 */
[-C--:B------:R-:W-:Y:S01]  /*179f0*/  FMUL R3, R68, R2.reuse ;  /* 0x0000000244037220 */ /* 0x080fe20000400000 */
[----:B------:R-:W-:-:S02]  /*17a00*/  FMUL R11, R70, R2 ;  /* 0x00000002460b7220 */ /* 0x000fc40000400000 */
[----:B------:R0:W-:Y:S01]  /*17a10*/  @P4 STG.E desc[UR36][R6.64+0x144], R67 ;  /* 0x0001444306004986 */ /* 0x0001e2000c101924 */
[----:B------:R-:W-:Y:S02]  /*17a20*/  ISETP.GT.AND P4, PT, R0, 0x59, P0 ;  /* 0x000000590000780c */ /* 0x000fe40000784270 */
        /* <DEDUP_REMOVED lines=11> */
[----:B------:R-:W-:Y:S02]  /*17ae0*/  ISETP.GT.AND P2, PT, R0, 0x61, P1 ;  /* 0x000000610000780c */ /* 0x000fe40000f44270 */
[----:B0-----:R-:W-:Y:S01]  /*17af0*/  @P4 MOV R6, R8 ;  /* 0x0000000800064202 */ /* 0x001fe20000000f00 */
        /* <DEDUP_REMOVED lines=96> */
[----:B------:R-:W-:Y:S01]  /*18100*/  F2FP.TF32.F32.PACK_B R93, R93 ;  /* 0x0000005dff5d723e */ /* 0x000fe200024050ff */
[----:B------:R-:W-:Y:S01]  /*18110*/  FMUL R95, R95, R2 ;  /* 0x000000025f5f7220 */ /* 0x000fe20000400000 */
        /* <DEDUP_REMOVED lines=15> */
[----:B------:R-:W-:Y:S01]  /*18210*/  ISETP.GT.AND P4, PT, R0, 0x91, P0 ;  /* 0x000000910000780c */ /* 0x000fe20000784270 */
[-C--:B------:R-:W-:Y:S01]  /*18220*/  FMUL R3, R98, R2.reuse ;  /* 0x0000000262037220 */ /* 0x080fe20000400000 */
        /* <DEDUP_REMOVED lines=153> */
[-C--:B------:R-:W-:Y:S01]  /*18bc0*/  FMUL R129, R129, R2.reuse ;  /* 0x0000000281817220 */ /* 0x080fe20000400000 */
[----:B0-----:R-:W-:Y:S02]  /*18bd0*/  @P4 IMAD.MOV.U32 R6, RZ, RZ, R8 ;  /* 0x000000ffff064224 */ /* 0x001fe400078e0008 */
[----:B------:R-:W-:Y:S02]  /*18be0*/  @P4 IMAD.MOV.U32 R7, RZ, RZ, R9 ;  /* 0x000000ffff074224 */ /* 0x000fe400078e0009 */
[-C--:B------:R-:W-:Y:S01]  /*18bf0*/  FMUL R3, R128, R2.reuse ;  /* 0x0000000280037220 */ /* 0x080fe20000400000 */
[----:B------:R-:W-:-:S02]  /*18c00*/  FMUL R11, R130, R2 ;  /* 0x00000002820b7220 */ /* 0x000fc40000400000 */
[----:B------:R0:W-:Y:S01]  /*18c10*/  @P4 STG.E desc[UR36][R6.64+0x324], R127 ;  /* 0x0003247f06004986 */ /* 0x0001e2000c101924 */
[C---:B------:R-:W-:Y:S02]  /*18c20*/  ISETP.GT.AND P4, PT, R0.reuse, 0xd1, P0 ;  /* 0x000000d10000780c */ /* 0x040fe40000784270 */
[----:B------:R-:W-:Y:S02]  /*18c30*/  F2FP.TF32.F32.PACK_B R129, R129 ;  /* 0x00000081ff81723e */ /* 0x000fe400024050ff */
[----:B------:R-:W-:Y:S01]  /*18c40*/  F2FP.TF32.F32.PACK_B R3, R3 ;  /* 0x00000003ff03723e */ /* 0x000fe200024050ff */
[-C--:B------:R-:W-:Y:S01]  /*18c50*/  FMUL R131, R131, R2.reuse ;  /* 0x0000000283837220 */ /* 0x080fe20000400000 */
[----:B------:R-:W-:Y:S01]  /*18c60*/  F2FP.TF32.F32.PACK_B R11, R11 ;  /* 0x0000000bff0b723e */ /* 0x000fe200024050ff */
[----:B------:R-:W-:Y:S01]  /*18c70*/  @P2 STG.E desc[UR36][R4.64+0x344], R129 ;  /* 0x0003448104002986 */ /* 0x000fe2000c101924 */
[----:B0-----:R-:W-:Y:S02]  /*18c80*/  @P3 IMAD.MOV.U32 R6, RZ, RZ, R8 ;  /* 0x000000ffff063224 */ /* 0x001fe400078e0008 */
[----:B------:R-:W-:Y:S01]  /*18c90*/  @P3 IMAD.MOV.U32 R7, RZ, RZ, R9 ;  /* 0x000000ffff073224 */ /* 0x000fe200078e0009 */
[----:B------:R-:W-:Y:S01]  /*18ca0*/  @P5 STG.E desc[UR36][R4.64+0x340], R3 ;  /* 0x0003400304005986 */ /* 0x000fe2000c101924 */
[C---:B------:R-:W-:Y:S01]  /*18cb0*/  ISETP.GT.AND P2, PT, R0.reuse, 0xd9, P1 ;  /* 0x000000d90000780c */ /* 0x040fe20000f44270 */
[----:B------:R-:W-:Y:S01]  /*18cc0*/  FMUL R133, R133, R2 ;  /* 0x0000000285857220 */ /* 0x000fe20000400000 */
[----:B------:R-:W-:Y:S01]  /*18cd0*/  F2FP.TF32.F32.PACK_B R131, R131 ;  /* 0x00000083ff83723e */ /* 0x000fe200024050ff */
[----:B------:R0:W-:Y:S01]  /*18ce0*/  @P3 STG.E desc[UR36][R6.64+0x340], R11 ;  /* 0x0003400b06003986 */ /* 0x0001e2000c101924 */
[----:B------:R-:W-:-:S02]  /*18cf0*/  ISETP.GT.AND P3, PT, R0, 0xd8, P0 ;  /* 0x000000d80000780c */ /* 0x000fc40000764270 */
[----:B------:R-:W-:Y:S01]  /*18d00*/  ISETP.GT.AND P5, PT, R0, 0xd8, P1 ;  /* 0x000000d80000780c */ /* 0x000fe20000fa4270 */
[----:B------:R-:W-:Y:S01]  /*18d10*/  FMUL R13, R132, R2 ;  /* 0x00000002840d7220 */ /* 0x000fe20000400000 */
[----:B------:R-:W-:Y:S02]  /*18d20*/  F2FP.TF32.F32.PACK_B R133, R133 ;  /* 0x00000085ff85723e */ /* 0x000fe400024050ff */
[----:B0-----:R-:W-:Y:S01]  /*18d30*/  @P4 MOV R6, R8 ;  /* 0x0000000800064202 */ /* 0x001fe20000000f00 */
[----:B------:R-:W-:Y:S02]  /*18d40*/  @P4 IMAD.MOV.U32 R7, RZ, RZ, R9 ;  /* 0x000000ffff074224 */ /* 0x000fe400078e0009 */
[----:B------:R-:W-:-:S03]  /*18d50*/  FMUL R3, R134, R2 ;  /* 0x0000000286037220 */ /* 0x000fc60000400000 */
[----:B------:R0:W-:Y:S01]  /*18d60*/  @P4 STG.E desc[UR36][R6.64+0x344], R131 ;  /* 0x0003448306004986 */ /* 0x0001e2000c101924 */
[C---:B------:R-:W-:Y:S02]  /*18d70*/  ISETP.GT.AND P4, PT, R0.reuse, 0xd9, P0 ;  /* 0x000000d90000780c */ /* 0x040fe40000784270 */
[----:B------:R-:W-:Y:S01]  /*18d80*/  F2FP.TF32.F32.PACK_B R13, R13 ;  /* 0x0000000dff0d723e */ /* 0x000fe200024050ff */
[----:B------:R-:W-:Y:S01]  /*18d90*/  @P2 STG.E desc[UR36][R4.64+0x364], R133 ;  /* 0x0003648504002986 */ /* 0x000fe2000c101924 */
[----:B------:R-:W-:Y:S01]  /*18da0*/  ISETP.GT.AND P2, PT, R0, 0xe1, P1 ;  /* 0x000000e10000780c */ /* 0x000fe20000f44270 */
[-C--:B------:R-:W-:Y:S01]  /*18db0*/  FMUL R135, R135, R2.reuse ;  /* 0x0000000287877220 */ /* 0x080fe20000400000 */
[----:B------:R-:W-:Y:S01]  /*18dc0*/  F2FP.TF32.F32.PACK_B R3, R3 ;  /* 0x00000003ff03723e */ /* 0x000fe200024050ff */
[----:B------:R-:W-:Y:S01]  /*18dd0*/  FMUL R137, R137, R2 ;  /* 0x0000000289897220 */ /* 0x000fe20000400000 */
[----:B0-----:R-:W-:Y:S02]  /*18de0*/  @P3 IMAD.MOV.U32 R6, RZ, RZ, R8 ;  /* 0x000000ffff063224 */ /* 0x001fe400078e0008 */
[----:B------:R-:W-:Y:S01]  /*18df0*/  @P3 IMAD.MOV.U32 R7, RZ, RZ, R9 ;  /* 0x000000ffff073224 */ /* 0x000fe200078e0009 */
[----:B------:R-:W-:Y:S01]  /*18e00*/  @P5 STG.E desc[UR36][R4.64+0x360], R13 ;  /* 0x0003600d04005986 */ /* 0x000fe2000c101924 */
[----:B------:R-:W-:-:S03]  /*18e10*/  F2FP.TF32.F32.PACK_B R135, R135 ;  /* 0x00000087ff87723e */ /* 0x000fc600024050ff */
[----:B------:R0:W-:Y:S01]  /*18e20*/  @P3 STG.E desc[UR36][R6.64+0x360], R3 ;  /* 0x0003600306003986 */ /* 0x0001e2000c101924 */
[----:B------:R-:W-:Y:S02]  /*18e30*/  F2FP.TF32.F32.PACK_B R137, R137 ;  /* 0x00000089ff89723e */ /* 0x000fe400024050ff */
[C---:B------:R-:W-:Y:S02]  /*18e40*/  ISETP.GT.AND P3, PT, R0.reuse, 0xe0, P0 ;  /* 0x000000e00000780c */ /* 0x040fe40000764270 */
[----:B------:R-:W-:Y:S01]  /*18e50*/  ISETP.GT.AND P5, PT, R0, 0xe0, P1 ;  /* 0x000000e00000780c */ /* 0x000fe20000fa4270 */
[----:B0-----:R-:W-:Y:S02]  /*18e60*/  @P4 IMAD.MOV.U32 R6, RZ, RZ, R8 ;  /* 0x000000ffff064224 */ /* 0x001fe400078e0008 */
[----:B------:R-:W-:Y:S02]  /*18e70*/  @P4 IMAD.MOV.U32 R7, RZ, RZ, R9 ;  /* 0x000000ffff074224 */ /* 0x000fe400078e0009 */
[----:B------:R-:W-:-:S03]  /*18e80*/  FMUL R11, R136, R2 ;  /* 0x00000002880b7220 */ /* 0x000fc60000400000 */
[----:B------:R0:W-:Y:S01]  /*18e90*/  @P4 STG.E desc[UR36][R6.64+0x364], R135 ;  /* 0x0003648706004986 */ /* 0x0001e2000c101924 */
[----:B------:R-:W-:-:S03]  /*18ea0*/  FMUL R13, R138, R2 ;  /* 0x000000028a0d7220 */ /* 0x000fc60000400000 */
[----:B------:R-:W-:Y:S01]  /*18eb0*/  @P2 STG.E desc[UR36][R4.64+0x384], R137 ;  /* 0x0003848904002986 */ /* 0x000fe2000c101924 */
[C---:B------:R-:W-:Y:S02]  /*18ec0*/  ISETP.GT.AND P2, PT, R0.reuse, 0xe1, P0 ;  /* 0x000000e10000780c */ /* 0x040fe40000744270 */
[----:B------:R-:W-:Y:S01]  /*18ed0*/  F2FP.TF32.F32.PACK_B R11, R11 ;  /* 0x0000000bff0b723e */ /* 0x000fe200024050ff */
[-C--:B------:R-:W-:Y:S01]  /*18ee0*/  FMUL R139, R139, R2.reuse ;  /* 0x000000028b8b7220 */ /* 0x080fe20000400000 */
[----:B------:R-:W-:Y:S01]  /*18ef0*/  F2FP.TF32.F32.PACK_B R13, R13 ;  /* 0x0000000dff0d723e */ /* 0x000fe200024050ff */
[--C-:B0-----:R-:W-:Y:S02]  /*18f00*/  @P3 IMAD.MOV.U32 R6, RZ, RZ, R8.reuse ;  /* 0x000000ffff063224 */ /* 0x101fe400078e0008 */
[----:B------:R-:W-:Y:S01]  /*18f10*/  @P3 IMAD.MOV.U32 R7, RZ, RZ, R9 ;  /* 0x000000ffff073224 */ /* 0x000fe200078e0009 */
[----:B------:R-:W-:Y:S01]  /*18f20*/  @P5 STG.E desc[UR36][R4.64+0x380], R11 ;  /* 0x0003800b04005986 */ /* 0x000fe2000c101924 */
[----:B------:R-:W-:Y:S01]  /*18f30*/  ISETP.GT.AND P4, PT, R0, 0xe8, P1 ;  /* 0x000000e80000780c */ /* 0x000fe20000f84270 */
[----:B------:R-:W-:Y:S01]  /*18f40*/  FMUL R3, R140, R2 ;  /* 0x000000028c037220 */ /* 0x000fe20000400000 */
[----:B------:R-:W-:Y:S01]  /*18f50*/  F2FP.TF32.F32.PACK_B R139, R139 ;  /* 0x0000008bff8b723e */ /* 0x000fe200024050ff */
[----:B------:R0:W-:Y:S03]  /*18f60*/  @P3 STG.E desc[UR36][R6.64+0x380], R13 ;  /* 0x0003800d06003986 */ /* 0x0001e6000c101924 */
[----:B------:R-:W-:Y:S01]  /*18f70*/  F2FP.TF32.F32.PACK_B R3, R3 ;  /* 0x00000003ff03723e */ /* 0x000fe200024050ff */
[----:B0-----:R-:W-:-:S02]  /*18f80*/  @P2 IMAD.MOV.U32 R6, RZ, RZ, R8 ;  /* 0x000000ffff062224 */ /* 0x001fc400078e0008 */
[----:B------:R-:W-:-:S05]  /*18f90*/  @P2 IMAD.MOV.U32 R7, RZ, RZ, R9 ;  /* 0x000000ffff072224 */ /* 0x000fca00078e0009 */
[----:B------:R0:W-:Y:S01]  /*18fa0*/  @P2 STG.E desc[UR36][R6.64+0x384], R139 ;  /* 0x0003848b06002986 */ /* 0x0001e2000c101924 */
[C---:B------:R-:W-:Y:S02]  /*18fb0*/  ISETP.GT.AND P2, PT, R0.reuse, 0xe8, P0 ;  /* 0x000000e80000780c */ /* 0x040fe40000744270 */
[C---:B------:R-:W-:Y:S01]  /*18fc0*/  ISETP.GT.AND P5, PT, R0.reuse, 0xe9, P1 ;  /* 0x000000e90000780c */ /* 0x040fe20000fa4270 */
[----:B------:R-:W-:Y:S01]  /*18fd0*/  @P4 STG.E desc[UR36][R4.64+0x3a0], R3 ;  /* 0x0003a00304004986 */ /* 0x000fe2000c101924 */
[----:B------:R-:W-:Y:S01]  /*18fe0*/  ISETP.GT.AND P4, PT, R0, 0xe9, P0 ;  /* 0x000000e90000780c */ /* 0x000fe20000784270 */
[-C--:B------:R-:W-:Y:S01]  /*18ff0*/  FMUL R141, R141, R2.reuse ;  /* 0x000000028d8d7220 */ /* 0x080fe20000400000 */
[-C--:B------:R-:W-:Y:S01]  /*19000*/  FMUL R11, R142, R2.reuse ;  /* 0x000000028e0b7220 */ /* 0x080fe20000400000 */
[----:B------:R-:W-:-:S03]  /*19010*/  FMUL R143, R143, R2 ;  /* 0x000000028f8f7220 */ /* 0x000fc60000400000 */
[----:B------:R-:W-:Y:S02]  /*19020*/  F2FP.TF32.F32.PACK_B R141, R141 ;  /* 0x0000008dff8d723e */ /* 0x000fe400024050ff */
[----:B------:R-:W-:Y:S01]  /*19030*/  F2FP.TF32.F32.PACK_B R11, R11 ;  /* 0x0000000bff0b723e */ /* 0x000fe200024050ff */
[----:B0-----:R-:W-:Y:S02]  /*19040*/  @P2 IMAD.MOV.U32 R6, RZ, RZ, R8 ;  /* 0x000000ffff062224 */ /* 0x001fe400078e0008 */
[--C-:B------:R-:W-:Y:S01]  /*19050*/  @P2 IMAD.MOV.U32 R7, RZ, RZ, R9.reuse ;  /* 0x000000ffff072224 */ /* 0x100fe200078e0009 */
[C---:B------:R-:W-:Y:S01]  /*19060*/  ISETP.GT.AND P3, PT, R0.reuse, 0xf0, P1 ;  /* 0x000000f00000780c */ /* 0x040fe20000f64270 */
[----:B------:R-:W-:Y:S01]  /*19070*/  @P5 STG.E desc[UR36][R4.64+0x3a4], R141 ;  /* 0x0003a48d04005986 */ /* 0x000fe2000c101924 */
[----:B------:R-:W-:Y:S01]  /*19080*/  ISETP.GT.AND P5, PT, R0, 0xf1, P1 ;  /* 0x000000f10000780c */ /* 0x000fe20000fa4270 */
[-C--:B------:R-:W-:Y:S01]  /*19090*/  FMUL R15, R144, R2.reuse ;  /* 0x00000002900f7220 */ /* 0x080fe20000400000 */
[----:B------:R-:W-:Y:S01]  /*190a0*/  F2FP.TF32.F32.PACK_B R143, R143 ;  /* 0x0000008fff8f723e */ /* 0x000fe200024050ff */
[----:B------:R0:W-:Y:S01]  /*190b0*/  @P2 STG.E desc[UR36][R6.64+0x3a0], R11 ;  /* 0x0003a00b06002986 */ /* 0x0001e2000c101924 */
[----:B------:R-:W-:Y:S01]  /*190c0*/  ISETP.GT.AND P2, PT, R0, 0xf0, P0 ;  /* 0x000000f00000780c */ /* 0x000fe20000744270 */
[-C--:B------:R-:W-:Y:S01]  /*190d0*/  FMUL R145, R145, R2.reuse ;  /* 0x0000000291917220 */ /* 0x080fe20000400000 */
[----:B------:R-:W-:Y:S01]  /*190e0*/  F2FP.TF32.F32.PACK_B R15, R15 ;  /* 0x0000000fff0f723e */ /* 0x000fe200024050ff */
[----:B--2---:R-:W-:Y:S01]  /*190f0*/  FMUL R13, R146, R2 ;  /* 0x00000002920d7220 */ /* 0x004fe20000400000 */
[----:B0-----:R-:W-:Y:S01]  /*19100*/  @P4 MOV R6, R8 ;  /* 0x0000000800064202 */ /* 0x001fe20000000f00 */
[----:B------:R-:W-:Y:S01]  /*19110*/  @P4 IMAD.MOV.U32 R7, RZ, RZ, R9 ;  /* 0x000000ffff074224 */ /* 0x000fe200078e0009 */
[----:B------:R-:W-:-:S04]  /*19120*/  F2FP.TF32.F32.PACK_B R145, R145 ;  /* 0x00000091ff91723e */ /* 0x000fc800024050ff */
[----:B------:R0:W-:Y:S01]  /*19130*/  @P4 STG.E desc[UR36][R6.64+0x3a4], R143 ;  /* 0x0003a48f06004986 */ /* 0x0001e2000c101924 */
[----:B------:R-:W-:-:S03]  /*19140*/  ISETP.GT.AND P4, PT, R0, 0xf1, P0 ;  /* 0x000000f10000780c */ /* 0x000fc60000784270 */
[----:B------:R-:W-:Y:S01]  /*19150*/  @P3 STG.E desc[UR36][R4.64+0x3c0], R15 ;  /* 0x0003c00f04003986 */ /* 0x000fe2000c101924 */
[C---:B------:R-:W-:Y:S02]  /*19160*/  ISETP.GT.AND P3, PT, R0.reuse, 0xf8, P1 ;  /* 0x000000f80000780c */ /* 0x040fe40000f64270 */
[C---:B------:R-:W-:Y:S01]  /*19170*/  ISETP.GT.AND P1, PT, R0.reuse, 0xf9, P1 ;  /* 0x000000f90000780c */ /* 0x040fe20000f24270 */
[----:B------:R-:W-:Y:S01]  /*19180*/  @P5 STG.E desc[UR36][R4.64+0x3c4], R145 ;  /* 0x0003c49104005986 */ /* 0x000fe2000c101924 */
[----:B------:R-:W-:Y:S01]  /*19190*/  F2FP.TF32.F32.PACK_B R13, R13 ;  /* 0x0000000dff0d723e */ /* 0x000fe200024050ff */
[----:B---3--:R-:W-:Y:S01]  /*191a0*/  FMUL R147, R147, R2 ;  /* 0x0000000293937220 */ /* 0x008fe20000400000 */
[----:B------:R-:W-:Y:S01]  /*191b0*/  ISETP.GT.AND P5, PT, R0, 0xf8, P0 ;  /* 0x000000f80000780c */ /* 0x000fe200007a4270 */
[----:B0-----:R-:W-:Y:S02]  /*191c0*/  @P2 IMAD.MOV.U32 R6, RZ, RZ, R8 ;  /* 0x000000ffff062224 */ /* 0x001fe400078e0008 */
[----:B------:R-:W-:-:S02]  /*191d0*/  @P2 IMAD.MOV.U32 R7, RZ, RZ, R9 ;  /* 0x000000ffff072224 */ /* 0x000fc400078e0009 */
[-C--:B----4-:R-:W-:Y:S01]  /*191e0*/  FMUL R19, R148, R2.reuse ;  /* 0x0000000294137220 */ /* 0x090fe20000400000 */
[-C--:B------:R-:W-:Y:S01]  /*191f0*/  FMUL R149, R149, R2.reuse ;  /* 0x0000000295957220 */ /* 0x080fe20000400000 */
[----:B------:R-:W-:Y:S01]  /*19200*/  ISETP.GT.AND P0, PT, R0, 0xf9, P0 ;  /* 0x000000f90000780c */ /* 0x000fe20000704270 */
[----:B------:R0:W-:Y:S01]  /*19210*/  @P2 STG.E desc[UR36][R6.64+0x3c0], R13 ;  /* 0x0003c00d06002986 */ /* 0x0001e2000c101924 */
[----:B------:R-:W-:Y:S01]  /*19220*/  F2FP.TF32.F32.PACK_B R147, R147 ;  /* 0x00000093ff93723e */ /* 0x000fe200024050ff */
[-C--:B------:R-:W-:Y:S01]  /*19230*/  FMUL R3, R150, R2.reuse ;  /* 0x0000000296037220 */ /* 0x080fe20000400000 */
[----:B------:R-:W-:Y:S02]  /*19240*/  F2FP.TF32.F32.PACK_B R19, R19 ;  /* 0x00000013ff13723e */ /* 0x000fe400024050ff */
[----:B------:R-:W-:Y:S01]  /*19250*/  F2FP.TF32.F32.PACK_B R149, R149 ;  /* 0x00000095ff95723e */ /* 0x000fe200024050ff */
[----:B------:R-:W-:Y:S01]  /*19260*/  FMUL R151, R151, R2 ;  /* 0x0000000297977220 */ /* 0x000fe20000400000 */
[----:B0-----:R-:W-:-:S02]  /*19270*/  @P4 IMAD.MOV.U32 R6, RZ, RZ, R8 ;  /* 0x000000ffff064224 */ /* 0x001fc400078e0008 */
[----:B------:R-:W-:Y:S01]  /*19280*/  @P4 IMAD.MOV.U32 R7, RZ, RZ, R9 ;  /* 0x000000ffff074224 */ /* 0x000fe200078e0009 */
[----:B------:R-:W-:-:S04]  /*19290*/  F2FP.TF32.F32.PACK_B R3, R3 ;  /* 0x00000003ff03723e */ /* 0x000fc800024050ff */
[----:B------:R-:W-:Y:S01]  /*192a0*/  @P4 STG.E desc[UR36][R6.64+0x3c4], R147 ;  /* 0x0003c49306004986 */ /* 0x000fe2000c101924 */
[----:B------:R-:W-:-:S03]  /*192b0*/  F2FP.TF32.F32.PACK_B R151, R151 ;  /* 0x00000097ff97723e */ /* 0x000fc600024050ff */
[----:B------:R-:W-:Y:S04]  /*192c0*/  @P3 STG.E desc[UR36][R4.64+0x3e0], R19 ;  /* 0x0003e01304003986 */ /* 0x000fe8000c101924 */
[----:B------:R0:W-:Y:S02]  /*192d0*/  @P1 STG.E desc[UR36][R4.64+0x3e4], R149 ;  /* 0x0003e49504001986 */ /* 0x0001e4000c101924 */
[----:B0-----:R-:W-:Y:S02]  /*192e0*/  @P5 IMAD.MOV.U32 R4, RZ, RZ, R8 ;  /* 0x000000ffff045224 */ /* 0x001fe400078e0008 */
[----:B------:R-:W-:-:S05]  /*192f0*/  @P5 IMAD.MOV.U32 R5, RZ, RZ, R9 ;  /* 0x000000ffff055224 */ /* 0x000fca00078e0009 */
[----:B------:R1:W-:Y:S04]  /*19300*/  @P5 STG.E desc[UR36][R4.64+0x3e0], R3 ;  /* 0x0003e00304005986 */ /* 0x0003e8000c101924 */
[----:B------:R1:W-:Y:S02]  /*19310*/  @P0 STG.E desc[UR36][R8.64+0x3e4], R151 ;  /* 0x0003e49708000986 */ /* 0x0003e4000c101924 */
.L_x_542:
[----:B------:R-:W-:Y:S05]  /*19320*/  BSYNC B0 ;  /* 0x0000000000007941 */ /* 0x000fea0003800000 */
.L_x_34:
[----:B01--4-:R-:W4:Y:S04]  /*19330*/  LDL.LU R5, [R1+0x204] ;  /* 0x0002040001057983 */ /* 0x013f280000300800 */
[----:B------:R-:W4:Y:S01]  /*19340*/  LDL.LU R4, [R1+0x208] ;  /* 0x0002080001047983 */ /* 0x000f220000300800 */
[----:B------:R-:W-:Y:S01]  /*19350*/  ULDC UR4, c[0x0][0xc] ;  /* 0x0000030000047ab9 */ /* 0x000fe20000000800 */
[----:B------:R-:W-:Y:S01]  /*19360*/  ULDC UR5, c[0x0][0x10] ;  /* 0x0000040000057ab9 */ /* 0x000fe20000000800 */
[----:B-----5:R-:W4:Y:S01]  /*19370*/  LDC R3, c[0x0][0x14] ;  /* 0x00000500ff037b82 */ /* 0x020f220000000800 */
[----:B------:R-:W-:Y:S01]  /*19380*/  UIMAD.WIDE.U32 UR4, UR4, UR5, URZ ;  /* 0x00000005040472a5 */ /* 0x000fe2000f8e003f */
[----:B------:R-:W-:Y:S01]  /*19390*/  PRMT R0, RZ, 0x7610, R0 ;  /* 0x00007610ff007816 */ /* 0x000fe20000000000 */
[----:B------:R-:W-:Y:S01]  /*193a0*/  UMOV UR42, 0xffffffff ;  /* 0xffffffff002a7882 */ /* 0x000fe20000000000 */
[----:B------:R-:W-:-:S03]  /*193b0*/  UMOV UR43, 0xffffffff ;  /* 0xffffffff002b7882 */ /* 0x000fc60000000000 */
[----:B----4-:R-:W-:-:S04]  /*193c0*/  IMAD.WIDE.U32 R4, R3, UR4, R4 ;  /* 0x0000000403047c25 */ /* 0x010fc8000f8e0004 */
[----:B------:R-:W-:Y:S01]  /*193d0*/  IMAD R3, R3, UR5, RZ ;  /* 0x0000000503037c24 */ /* 0x000fe2000f8e02ff */
[----:B------:R-:W-:Y:S01]  /*193e0*/  ULDC.64 UR4, c[0x0][0x650] ;  /* 0x0001940000047ab9 */ /* 0x000fe20000000a00 */
[----:B------:R-:W-:Y:S01]  /*193f0*/  IMAD.MOV.U32 R7, RZ, RZ, R4 ;  /* 0x000000ffff077224 */ /* 0x000fe200078e0004 */
[----:B------:R-:W-:Y:S01]  /*19400*/  ISETP.GE.U32.AND P0, PT, R4, UR4, PT ;  /* 0x0000000404007c0c */ /* 0x000fe2000bf06070 */
[----:B------:R-:W-:-:S05]  /*19410*/  IMAD.IADD R6, R5, 0x1, R3 ;  /* 0x0000000105067824 */ /* 0x000fca00078e0203 */
[----:B------:R0:W-:Y:S01]  /*19420*/  STL [R1+0x204], R6 ;  /* 0x0002040601007387 */ /* 0x0001e20000100800 */
[----:B------:R-:W-:-:S03]  /*19430*/  ISETP.GE.U32.AND.EX P0, PT, R6, UR5, PT, P0 ;  /* 0x0000000506007c0c */ /* 0x000fc6000bf06100 */
[----:B------:R0:W-:Y:S10]  /*19440*/  STL [R1+0x208], R7 ;  /* 0x0002080701007387 */ /* 0x0001f40000100800 */
[----:B0-----:R-:W-:Y:S05]  /*19450*/  @P0 BRA `(.L_x_543) ;  /* 0x0000000400880947 */ /* 0x001fea0003800000 */
[----:B------:R-:W0:Y:S01]  /*19460*/  S2UR UR6, SR_CTAID.X ;  /* 0x00000000000679c3 */ /* 0x000e220000002500 */
[----:B------:R-:W-:Y:S01]  /*19470*/  ULDC.64 UR12, c[0x0][0x628] ;  /* 0x00018a00000c7ab9 */ /* 0x000fe20000000a00 */
[----:B------:R-:W-:Y:S01]  /*19480*/  ULDC UR4, c[0x0][0x150] ;  /* 0x0000540000047ab9 */ /* 0x000fe20000000800 */
[----:B------:R-:W-:Y:S01]  /*19490*/  ISETP.NE.U32.AND P0, PT, RZ, UR12, PT ;  /* 0x0000000cff007c0c */ /* 0x000fe2000bf05070 */
[----:B------:R-:W-:Y:S01]  /*194a0*/  ULDC UR15, c[0x0][0x630] ;  /* 0x00018c00000f7ab9 */ /* 0x000fe20000000800 */
[C---:B------:R-:W-:Y:S01]  /*194b0*/  R2UR UR16, R7.reuse ;  /* 0x00000000071072ca */ /* 0x040fe200000e0000 */
[----:B------:R-:W-:Y:S01]  /*194c0*/  ULDC UR19, c[0x0][0x154] ;  /* 0x0000550000137ab9 */ /* 0x000fe20000000800 */
[----:B------:R-:W-:Y:S01]  /*194d0*/  ISETP.NE.AND.EX P0, PT, RZ, UR13, PT, P0 ;  /* 0x0000000dff007c0c */ /* 0x000fe2000bf05300 */
[----:B------:R-:W1:Y:S01]  /*194e0*/  S2UR UR18, SR_CTAID.Y ;  /* 0x00000000001279c3 */ /* 0x000e620000002600 */
[----:B------:R-:W-:Y:S02]  /*194f0*/  R2UR UR17, R6 ;  /* 0x00000000061172ca */ /* 0x000fe400000e0000 */
[----:B------:R-:W-:-:S02]  /*19500*/  R2UR UR10, R7 ;  /* 0x00000000070a72ca */ /* 0x000fc400000e0000 */
[----:B------:R-:W-:Y:S02]  /*19510*/  R2UR UR11, R6 ;  /* 0x00000000060b72ca */ /* 0x000fe400000e0000 */
[----:B0-----:R-:W-:-:S05]  /*19520*/  I2FP.F32.U32 R0, UR6 ;  /* 0x0000000600007c45 */ /* 0x001fca0008201000 */
[----:B------:R-:W-:-:S04]  /*19530*/  FMUL R0, R0, UR4 ;  /* 0x0000000400007c20 */ /* 0x000fc80008400000 */
[----:B------:R0:W4:Y:S01]  /*19540*/  F2I.U32.TRUNC.NTZ R3, R0 ;  /* 0x0000000000037305 */ /* 0x000122000020f000 */
[----:B-1----:R-:W-:Y:S05]  /*19550*/  @!P0 BRA `(.L_x_544) ;  /* 0x0000000000308947 */ /* 0x002fea0003800000 */
        /* <DEDUP_REMOVED lines=12> */
.L_x_544:
[----:B------:R-:W-:Y:S01]  /*19620*/  USHF.R.U64 UR43, UR10, UR15, UR11 ;  /* 0x0000000f0a2b7299 */ /* 0x000fe2000800120b */
[----:B0-----:R-:W-:Y:S01]  /*19630*/  I2FP.F32.U32 R0, UR18 ;  /* 0x0000001200007c45 */ /* 0x001fe20008201000 */
[----:B------:R-:W-:Y:S02]  /*19640*/  USHF.R.U32.HI UR4, URZ, UR15, UR11 ;  /* 0x0000000f3f047299 */ /* 0x000fe4000801160b */
[----:B------:R-:W-:Y:S02]  /*19650*/  UIADD3 UR10, UP0, URZ, -UR43, URZ ;  /* 0x8000002b3f0a7290 */ /* 0x000fe4000ff1e03f */
[----:B------:R-:W-:Y:S01]  /*19660*/  FMUL R0, R0, UR19 ;  /* 0x0000001300007c20 */ /* 0x000fe20008400000 */
[----:B------:R-:W-:Y:S01]  /*19670*/  ULDC.64 UR12, c[0x0][0x620] ;  /* 0x00018800000c7ab9 */ /* 0x000fe20000000a00 */
[----:B------:R-:W-:Y:S01]  /*19680*/  UIADD3.X UR4, URZ, ~UR4, URZ, UP0, !UPT ;  /* 0x800000043f047290 */ /* 0x000fe200087fe43f */
[----:B------:R-:W-:Y:S01]  /*19690*/  UMOV UR8, UR16 ;  /* 0x0000001000087c82 */ /* 0x000fe20008000000 */
[----:B------:R-:W-:-:S02]  /*196a0*/  UMOV UR9, UR17 ;  /* 0x0000001100097c82 */ /* 0x000fc40008000000 */
[----:B------:R-:W-:Y:S01]  /*196b0*/  UIMAD UR4, UR4, UR12, URZ ;  /* 0x0000000c040472a4 */ /* 0x000fe2000f8e023f */
[----:B------:R-:W0:Y:S01]  /*196c0*/  F2I.U32.TRUNC.NTZ R0, R0 ;  /* 0x0000000000007305 */ /* 0x000e22000020f000 */
[----:B------:R-:W-:Y:S01]  /*196d0*/  UIMAD.WIDE.U32 UR8, UR10, UR12, UR8 ;  /* 0x0000000c0a0872a5 */ /* 0x000fe2000f8e0008 */
[----:B----4-:R-:W-:Y:S01]  /*196e0*/  R2UR UR12, R3 ;  /* 0x00000000030c72ca */ /* 0x010fe200000e0000 */
[----:B------:R-:W-:Y:S01]  /*196f0*/  UIMAD UR10, UR10, UR13, UR4 ;  /* 0x0000000d0a0a72a4 */ /* 0x000fe2000f8e0204 */
[----:B------:R-:W-:Y:S01]  /*19700*/  ULDC UR11, c[0x0][0x618] ;  /* 0x00018600000b7ab9 */ /* 0x000fe20000000800 */
[----:B------:R-:W-:Y:S02]  /*19710*/  ULDC UR21, c[0x0][0x658] ;  /* 0x0001960000157ab9 */ /* 0x000fe40000000800 */
[----:B------:R-:W-:Y:S01]  /*19720*/  UIADD3 UR9, UR9, UR10, URZ ;  /* 0x0000000a09097290 */ /* 0x000fe2000fffe03f */
[----:B------:R-:W-:Y:S01]  /*19730*/  UMOV UR15, 0xffffffff ;  /* 0xffffffff000f7882 */ /* 0x000fe20000000000 */
[----:B------:R-:W-:Y:S01]  /*19740*/  ULDC.64 UR4, c[0x0][0x640] ;  /* 0x0001900000047ab9 */ /* 0x000fe20000000a00 */
[----:B------:R-:W-:Y:S01]  /*19750*/  USHF.L.U32 UR15, UR15, UR21, URZ ;  /* 0x000000150f0f7299 */ /* 0x000fe2000800063f */
[----:B------:R-:W-:Y:S01]  /*19760*/  ISETP.NE.U32.AND P0, PT, RZ, UR4, PT ;  /* 0x00000004ff007c0c */ /* 0x000fe2000bf05070 */
[----:B------:R-:W-:-:S02]  /*19770*/  USHF.R.U64 UR16, UR8, UR11, UR9 ;  /* 0x0000000b08107299 */ /* 0x000fc40008001209 */
[----:B------:R-:W-:Y:S01]  /*19780*/  USHF.R.U32.HI UR8, URZ, UR11, UR9 ;  /* 0x0000000b3f087299 */ /* 0x000fe20008011609 */
[----:B0-----:R-:W-:Y:S01]  /*19790*/  R2UR UR14, R0 ;  /* 0x00000000000e72ca */ /* 0x001fe200000e0000 */
[----:B------:R-:W-:Y:S01]  /*197a0*/  ULDC UR17, c[0x0][0x608] ;  /* 0x0001820000117ab9 */ /* 0x000fe20000000800 */
[----:B------:R-:W-:Y:S01]  /*197b0*/  ULOP3.LUT UR41, URZ, UR15, URZ, 0x33, !UPT ;  /* 0x0000000f3f297292 */ /* 0x000fe2000f8e333f */
[----:B------:R-:W-:Y:S01]  /*197c0*/  ISETP.NE.AND.EX P0, PT, RZ, UR5, PT, P0 ;  /* 0x00000005ff007c0c */ /* 0x000fe2000bf05300 */
[----:B------:R-:W-:Y:S02]  /*197d0*/  USHF.R.U64 UR15, UR16, UR17, UR8 ;  /* 0x00000011100f7299 */ /* 0x000fe40008001208 */
[----:B------:R-:W-:Y:S02]  /*197e0*/  USHF.R.U32.HI UR8, URZ, UR17, UR8 ;  /* 0x000000113f087299 */ /* 0x000fe40008011608 */
[----:B------:R-:W-:Y:S02]  /*197f0*/  UIADD3 UR12, -UR12, URZ, URZ ;  /* 0x0000003f0c0c7290 */ /* 0x000fe4000fffe13f */
[----:B------:R-:W-:Y:S01]  /*19800*/  USHF.R.U64 UR17, UR15, UR21, UR8 ;  /* 0x000000150f117299 */ /* 0x000fe20008001208 */
[----:B------:R-:W-:Y:S01]  /*19810*/  UMOV UR19, 0x1 ;  /* 0x0000000100137882 */ /* 0x000fe20000000000 */
[----:B------:R-:W-:Y:S01]  /*19820*/  ULDC UR13, c[0x0][0x144] ;  /* 0x00005100000d7ab9 */ /* 0x000fe20000000800 */
[----:B------:R-:W-:Y:S01]  /*19830*/  ULDC UR7, c[0x0][0x600] ;  /* 0x0001800000077ab9 */ /* 0x000fe20000000800 */
[----:B------:R-:W-:-:S02]  /*19840*/  USHF.L.U32 UR24, UR19, UR21, URZ ;  /* 0x0000001513187299 */ /* 0x000fc4000800063f */
[----:B------:R-:W-:Y:S02]  /*19850*/  USHF.R.U32.HI UR8, URZ, UR21, UR8 ;  /* 0x000000153f087299 */ /* 0x000fe40008011608 */
[----:B------:R-:W-:Y:S02]  /*19860*/  UIMAD UR21, UR13, UR12, UR6 ;  /* 0x0000000c0d1572a4 */ /* 0x000fe4000f8e0206 */
[----:B------:R-:W-:Y:S02]  /*19870*/  UIADD3 UR20, UR7, -0x1, URZ ;  /* 0xffffffff07147890 */ /* 0x000fe4000fffe03f */
[----:B------:R-:W-:Y:S01]  /*19880*/  UIADD3 UR19, -UR14, URZ, URZ ;  /* 0x0000003f0e137290 */ /* 0x000fe2000fffe13f */
[----:B------:R-:W-:Y:S01]  /*19890*/  ULDC UR25, c[0x0][0x148] ;  /* 0x0000520000197ab9 */ /* 0x000fe20000000800 */
[----:B------:R-:W-:Y:S01]  /*198a0*/  ULDC UR22, c[0x0][0x648] ;  /* 0x0001920000167ab9 */ /* 0x000fe20000000800 */
[----:B------:R-:W-:Y:S01]  /*198b0*/  ULDC UR23, c[0x0][0x638] ;  /* 0x00018e0000177ab9 */ /* 0x000fe20000000800 */
        /* <DEDUP_REMOVED lines=14> */
.L_x_545:
[----:B------:R-:W-:Y:S01]  /*199a0*/  UISETP.NE.AND UP0, UPT, UR45, URZ, UPT ;  /* 0x0000003f2d00728c */ /* 0x000fe2000bf05270 */
[----:B------:R-:W-:Y:S01]  /*199b0*/  IMAD.MOV.U32 R0, RZ, RZ, 0x1 ;  /* 0x00000001ff007424 */ /* 0x000fe200078e00ff */
[----:B------:R-:W-:Y:S02]  /*199c0*/  USHF.R.U64 UR4, UR6, UR22, UR8 ;  /* 0x0000001606047299 */ /* 0x000fe40008001208 */
[----:B------:R-:W-:Y:S02]  /*199d0*/  ULOP3.LUT UR41, UR15, UR41, URZ, 0xc0, !UPT ;  /* 0x000000290f297292 */ /* 0x000fe4000f8ec03f */
[----:B------:R-:W-:Y:S02]  /*199e0*/  UIADD3 UR5, -UR4, URZ, URZ ;  /* 0x0000003f04057290 */ /* 0x000fe4000fffe13f */
[----:B------:R-:W-:Y:S02]  /*199f0*/  UIMAD UR41, UR24, UR4, UR41 ;  /* 0x00000004182972a4 */ /* 0x000fe4000f8e0229 */
[----:B------:R-:W-:-:S02]  /*19a00*/  ULOP3.LUT UR16, UR16, UR20, URZ, 0xc0, !UPT ;  /* 0x0000001410107292 */ /* 0x000fc4000f8ec03f */
[----:B------:R-:W-:Y:S02]  /*19a10*/  @UP0 UIMAD UR21, UR25, UR19, UR18 ;  /* 0x00000013191502a4 */ /* 0x000fe4000f8e0212 */
[----:B------:R-:W-:-:S03]  /*19a20*/  UIMAD UR4, UR5, UR23, UR17 ;  /* 0x00000017050472a4 */ /* 0x000fc6000f8e0211 */
[----:B------:R-:W-:Y:S01]  /*19a30*/  ULDC UR5, c[0x0][0x610] ;  /* 0x0001840000057ab9 */ /* 0x000fe20000000800 */
[----:B------:R-:W-:Y:S02]  /*19a40*/  UIMAD UR4, UR4, UR7, UR16 ;  /* 0x00000007040472a4 */ /* 0x000fe4000f8e0210 */
[----:B------:R-:W-:-:S04]  /*19a50*/  UIMAD UR41, UR41, UR5, UR21 ;  /* 0x00000005292972a4 */ /* 0x000fc8000f8e0215 */
[----:B------:R-:W-:Y:S02]  /*19a60*/  USEL UR42, UR4, UR41, !UP0 ;  /* 0x00000029042a7287 */ /* 0x000fe4000c000000 */
[----:B------:R-:W-:-:S12]  /*19a70*/  USEL UR41, UR41, UR4, !UP0 ;  /* 0x0000000429297287 */ /* 0x000fd8000c000000 */
.L_x_543:
[----:B------:R-:W-:-:S13]  /*19a80*/  LOP3.LUT P0, RZ, R0, 0xff, RZ, 0xc0, !PT ;  /* 0x000000ff00ff7812 */ /* 0x000fda000780c0ff */
[----:B------:R-:W-:Y:S05]  /*19a90*/  @P0 BRA `(.L_x_546) ;  /* 0xfffffe7800200947 */ /* 0x000fea000383ffff */
[----:B------:R-:W-:Y:S05]  /*19aa0*/  EXIT ;  /* 0x000000000000794d */ /* 0x000fea0003800000 */
.L_x_7:
[----:B------:R-:W2:Y:S01]  /*19ab0*/  LDL R5, [R1+0x208] ;  /* 0x0002080001057983 */ /* 0x000ea20000100800 */
[----:B------:R-:W-:-:S03]  /*19ac0*/  ULDC.64 UR4, c[0x0][0x650] ;  /* 0x0001940000047ab9 */ /* 0x000fc60000000a00 */
[----:B------:R-:W3:Y:S01]  /*19ad0*/  LDL R4, [R1+0x204] ;  /* 0x0002040001047983 */ /* 0x000ee20000100800 */
[----:B------:R-:W-:Y:S01]  /*19ae0*/  PRMT R0, RZ, 0x7610, R0 ;  /* 0x00007610ff007816 */ /* 0x000fe20000000000 */
[----:B------:R-:W-:Y:S01]  /*19af0*/  IMAD.MOV.U32 R3, RZ, RZ, -0x1 ;  /* 0xffffffffff037424 */ /* 0x000fe200078e00ff */
[----:B------:R-:W-:Y:S01]  /*19b00*/  MOV R2, 0xffffffff ;  /* 0xffffffff00027802 */ /* 0x000fe20000000f00 */
[----:B------:R-:W-:Y:S01]  /*19b10*/  IMAD.MOV.U32 R10, RZ, RZ, -0x1 ;  /* 0xffffffffff0a7424 */ /* 0x000fe200078e00ff */
[----:B--2---:R-:W-:-:S04]  /*19b20*/  ISETP.GE.U32.AND P0, PT, R5, UR4, PT ;  /* 0x0000000405007c0c */ /* 0x004fc8000bf06070 */
[----:B---3--:R-:W-:-:S13]  /*19b30*/  ISETP.GE.U32.AND.EX P0, PT, R4, UR5, PT, P0 ;  /* 0x0000000504007c0c */ /* 0x008fda000bf06100 */
        /* <DEDUP_REMOVED lines=21> */
.L_x_548:
[----:B------:R-:W-:Y:S01]  /*19c90*/  USHF.R.U64 UR4, UR14, UR19, UR15 ;  /* 0x000000130e047299 */ /* 0x000fe2000800120f */
[----:B------:R-:W-:Y:S01]  /*19ca0*/  R2UR UR7, R4 ;  /* 0x00000000040772ca */ /* 0x000fe200000e0000 */
[----:B------:R-:W-:Y:S02]  /*19cb0*/  USHF.R.U32.HI UR5, URZ, UR19, UR15 ;  /* 0x000000133f057299 */ /* 0x000fe4000801160f */
[----:B------:R-:W-:Y:S01]  /*19cc0*/  UIADD3 UR13, UP0, URZ, -UR4, URZ ;  /* 0x800000043f0d7290 */ /* 0x000fe2000ff1e03f */
[----:B------:R-:W-:Y:S01]  /*19cd0*/  ULDC.64 UR14, c[0x0][0x620] ;  /* 0x00018800000e7ab9 */ /* 0x000fe20000000a00 */
[----:B------:R-:W-:Y:S02]  /*19ce0*/  UMOV UR6, UR20 ;  /* 0x0000001400067c82 */ /* 0x000fe40008000000 */
[----:B------:R-:W-:Y:S02]  /*19cf0*/  UIADD3.X UR5, URZ, ~UR5, URZ, UP0, !UPT ;  /* 0x800000053f057290 */ /* 0x000fe400087fe43f */
[----:B------:R-:W-:-:S02]  /*19d00*/  UISETP.NE.AND UP1, UPT, UR45, URZ, UPT ;  /* 0x0000003f2d00728c */ /* 0x000fc4000bf25270 */
[----:B------:R-:W-:Y:S02]  /*19d10*/  UIMAD UR5, UR5, UR14, URZ ;  /* 0x0000000e050572a4 */ /* 0x000fe4000f8e023f */
[----:B------:R-:W-:Y:S02]  /*19d20*/  UIMAD.WIDE.U32 UR6, UR13, UR14, UR6 ;  /* 0x0000000e0d0672a5 */ /* 0x000fe4000f8e0006 */
[----:B------:R-:W-:Y:S01]  /*19d30*/  UIMAD UR5, UR13, UR15, UR5 ;  /* 0x0000000f0d0572a4 */ /* 0x000fe2000f8e0205 */
[----:B------:R-:W-:Y:S02]  /*19d40*/  ULDC UR14, c[0x0][0x608] ;  /* 0x00018200000e7ab9 */ /* 0x000fe40000000800 */
[----:B------:R-:W-:Y:S01]  /*19d50*/  ULDC UR13, c[0x0][0x618] ;  /* 0x00018600000d7ab9 */ /* 0x000fe20000000800 */
[----:B------:R-:W-:Y:S01]  /*19d60*/  UIADD3 UR5, UR7, UR5, URZ ;  /* 0x0000000507057290 */ /* 0x000fe2000fffe03f */
[----:B------:R-:W-:Y:S01]  /*19d70*/  ULDC UR22, c[0x0][0x658] ;  /* 0x0001960000167ab9 */ /* 0x000fe20000000800 */
[----:B------:R-:W-:-:S02]  /*19d80*/  @UP1 UIMAD UR8, UR11, UR12, UR10 ;  /* 0x0000000c0b0812a4 */ /* 0x000fc4000f8e020a */
[----:B------:R-:W-:Y:S02]  /*19d90*/  USHF.R.U64 UR17, UR6, UR13, UR5 ;  /* 0x0000000d06117299 */ /* 0x000fe40008001205 */
[----:B------:R-:W-:Y:S01]  /*19da0*/  USHF.R.U32.HI UR5, URZ, UR13, UR5 ;  /* 0x0000000d3f057299 */ /* 0x000fe20008011605 */
[----:B------:R-:W-:Y:S01]  /*19db0*/  ULDC.64 UR6, c[0x0][0x640] ;  /* 0x0001900000067ab9 */ /* 0x000fe20000000a00 */
[----:B------:R-:W-:Y:S01]  /*19dc0*/  UMOV UR10, 0xffffffff ;  /* 0xffffffff000a7882 */ /* 0x000fe20000000000 */
[----:B------:R-:W-:Y:S01]  /*19dd0*/  ISETP.NE.U32.AND P0, PT, RZ, UR6, PT ;  /* 0x00000006ff007c0c */ /* 0x000fe2000bf05070 */
[----:B------:R-:W-:Y:S02]  /*19de0*/  USHF.R.U64 UR18, UR17, UR14, UR5 ;  /* 0x0000000e11127299 */ /* 0x000fe40008001205 */
[----:B------:R-:W-:Y:S01]  /*19df0*/  USHF.R.U32.HI UR5, URZ, UR14, UR5 ;  /* 0x0000000e3f057299 */ /* 0x000fe20008011605 */
[----:B------:R-:W-:Y:S01]  /*19e00*/  ISETP.NE.AND.EX P0, PT, RZ, UR7, PT, P0 ;  /* 0x00000007ff007c0c */ /* 0x000fe2000bf05300 */
[----:B------:R-:W-:-:S02]  /*19e10*/  USHF.L.U32 UR11, UR10, UR22, URZ ;  /* 0x000000160a0b7299 */ /* 0x000fc4000800063f */
[----:B------:R-:W-:Y:S01]  /*19e20*/  USHF.R.U64 UR19, UR18, UR22, UR5 ;  /* 0x0000001612137299 */ /* 0x000fe20008001205 */
[----:B------:R-:W-:Y:S01]  /*19e30*/  ULDC UR20, c[0x0][0x600] ;  /* 0x0001800000147ab9 */ /* 0x000fe20000000800 */
[----:B------:R-:W-:Y:S02]  /*19e40*/  USHF.R.U32.HI UR10, URZ, UR22, UR5 ;  /* 0x000000163f0a7299 */ /* 0x000fe40008011605 */
[----:B------:R-:W-:Y:S02]  /*19e50*/  UIADD3 UR21, UR20, -0x1, URZ ;  /* 0xffffffff14157890 */ /* 0x000fe4000fffe03f */
[----:B------:R-:W-:Y:S01]  /*19e60*/  ULOP3.LUT UR26, URZ, UR11, URZ, 0x33, !UPT ;  /* 0x0000000b3f1a7292 */ /* 0x000fe2000f8e333f */
        /* <DEDUP_REMOVED lines=17> */
.L_x_549:
[----:B------:R-:W-:Y:S01]  /*19f80*/  USHF.R.U64 UR6, UR5, UR23, UR10 ;  /* 0x0000001705067299 */ /* 0x000fe2000800120a */
[----:B------:R-:W-:Y:S01]  /*19f90*/  IMAD.MOV.U32 R0, RZ, RZ, 0x1 ;  /* 0x00000001ff007424 */ /* 0x000fe200078e00ff */
[----:B------:R-:W-:Y:S01]  /*19fa0*/  USHF.L.U32 UR25, UR25, UR22, URZ ;  /* 0x0000001619197299 */ /* 0x000fe2000800063f */
[----:B------:R-:W-:Y:S01]  /*19fb0*/  IMAD.U32 R10, RZ, RZ, UR4 ;  /* 0x00000004ff0a7e24 */ /* 0x000fe2000f8e00ff */
[----:B------:R-:W-:Y:S02]  /*19fc0*/  ULOP3.LUT UR5, UR18, UR26, URZ, 0xc0, !UPT ;  /* 0x0000001a12057292 */ /* 0x000fe4000f8ec03f */
[----:B------:R-:W-:Y:S02]  /*19fd0*/  UIADD3 UR7, -UR6, URZ, URZ ;  /* 0x0000003f06077290 */ /* 0x000fe4000fffe13f */
[----:B------:R-:W-:Y:S02]  /*19fe0*/  UIMAD UR6, UR25, UR6, UR5 ;  /* 0x00000006190672a4 */ /* 0x000fe4000f8e0205 */
[----:B------:R-:W-:-:S02]  /*19ff0*/  ULOP3.LUT UR17, UR17, UR21, URZ, 0xc0, !UPT ;  /* 0x0000001511117292 */ /* 0x000fc4000f8ec03f */
[----:B------:R-:W-:Y:S02]  /*1a000*/  UIMAD UR5, UR7, UR24, UR19 ;  /* 0x00000018070572a4 */ /* 0x000fe4000f8e0213 */
[----:B------:R-:W-:Y:S01]  /*1a010*/  UISETP.NE.AND UP0, UPT, UR45, URZ, UPT ;  /* 0x0000003f2d00728c */ /* 0x000fe2000bf05270 */
[----:B------:R-:W-:Y:S01]  /*1a020*/  ULDC UR7, c[0x0][0x610] ;  /* 0x0001840000077ab9 */ /* 0x000fe20000000800 */
[----:B------:R-:W-:Y:S02]  /*1a030*/  UIMAD UR5, UR5, UR20, UR17 ;  /* 0x00000014050572a4 */ /* 0x000fe4000f8e0211 */
[----:B------:R-:W-:-:S04]  /*1a040*/  UIMAD UR8, UR6, UR7, UR8 ;  /* 0x00000007060872a4 */ /* 0x000fc8000f8e0208 */
[----:B------:R-:W-:Y:S02]  /*1a050*/  USEL UR6, UR5, UR8, !UP0 ;  /* 0x0000000805067287 */ /* 0x000fe4000c000000 */
[----:B------:R-:W-:-:S04]  /*1a060*/  USEL UR8, UR8, UR5, !UP0 ;  /* 0x0000000508087287 */ /* 0x000fc8000c000000 */
[----:B------:R-:W-:Y:S02]  /*1a070*/  IMAD.U32 R2, RZ, RZ, UR6 ;  /* 0x00000006ff027e24 */ /* 0x000fe4000f8e00ff */
[----:B------:R-:W-:-:S07]  /*1a080*/  IMAD.U32 R3, RZ, RZ, UR8 ;  /* 0x00000008ff037e24 */ /* 0x000fce000f8e00ff */
.L_x_547:
[----:B------:R-:W-:-:S08]  /*1a090*/  NOP ;  /* 0x0000000000007918 */ /* 0x000fd00000000000 */
[----:B0-----:R-:W0:-:S00]  /*1a0a0*/  USETMAXREG.DEALLOC.CTAPOOL 0x18 ;  /* 0x00000018000079c8 */ /* 0x001e0000080e0500 */
[----:B------:R-:W-:-:S13]  /*1a0b0*/  ISETP.NE.AND P0, PT, RZ, UR9, PT ;  /* 0x00000009ff007c0c */ /* 0x000fda000bf05270 */
[----:B------:R-:W-:Y:S05]  /*1a0c0*/  @P0 EXIT ;  /* 0x000000000000094d */ /* 0x000fea0003800000 */
[----:B0-----:R-:W-:Y:S01]  /*1a0d0*/  LOP3.LUT P0, RZ, R0, 0xff, RZ, 0xc0, !PT ;  /* 0x000000ff00ff7812 */ /* 0x001fe2000780c0ff */
[----:B------:R-:W-:Y:S02]  /*1a0e0*/  IMAD.MOV.U32 R7, RZ, RZ, 0x1 ;  /* 0x00000001ff077424 */ /* 0x000fe400078e00ff */
[----:B------:R-:W-:-:S10]  /*1a0f0*/  IMAD.MOV.U32 R6, RZ, RZ, RZ ;  /* 0x000000ffff067224 */ /* 0x000fd400078e00ff */
[----:B------:R-:W-:Y:S05]  /*1a100*/  @!P0 BRA `(.L_x_550) ;  /* 0x0000000c00748947 */ /* 0x000fea0003800000 */
[----:B------:R-:W0:Y:S01]  /*1a110*/  S2UR UR14, SR_CgaCtaId ;  /* 0x00000000000e79c3 */ /* 0x000e220000008800 */
[----:B------:R-:W-:Y:S01]  /*1a120*/  ULDC UR4, c[0x0][0x28c] ;  /* 0x0000a30000047ab9 */ /* 0x000fe20000000800 */
[----:B------:R-:W-:Y:S01]  /*1a130*/  ULDC UR8, c[0x0][0x658] ;  /* 0x0001960000087ab9 */ /* 0x000fe20000000800 */
[----:B------:R-:W-:Y:S01]  /*1a140*/  UIADD3 UR9, UR4, 0x1f, URZ ;  /* 0x0000001f04097890 */ /* 0x000fe2000fffe03f */
[----:B------:R-:W-:Y:S01]  /*1a150*/  BSSY B0, `(.L_x_550) ;  /* 0x00000d8000007945 */ /* 0x000fe20003800000 */
[----:B------:R-:W-:Y:S01]  /*1a160*/  UMOV UR7, 0xffffffff ;  /* 0xffffffff00077882 */ /* 0x000fe20000000000 */
[----:B------:R-:W-:Y:S01]  /*1a170*/  ULDC UR6, c[0x0][0xc] ;  /* 0x0000030000067ab9 */ /* 0x000fe20000000800 */
[----:B------:R-:W-:Y:S01]  /*1a180*/  USHF.L.U32 UR11, UR7, UR8, URZ ;  /* 0x00000008070b7299 */ /* 0x000fe2000800063f */
[----:B------:R-:W-:Y:S01]  /*1a190*/  IMAD.MOV.U32 R9, RZ, RZ, 0x1 ;  /* 0x00000001ff097424 */ /* 0x000fe200078e00ff */
[----:B------:R-:W-:Y:S01]  /*1a1a0*/  USHF.R.S32.HI UR10, URZ, 0x1f, UR9 ;  /* 0x0000001f3f0a7899 */ /* 0x000fe20008011409 */
[----:B------:R-:W-:Y:S01]  /*1a1b0*/  IMAD.MOV.U32 R7, RZ, RZ, 0x1 ;  /* 0x00000001ff077424 */ /* 0x000fe200078e00ff */
[----:B------:R-:W-:Y:S01]  /*1a1c0*/  ULDC UR5, c[0x0][0x600] ;  /* 0x0001800000057ab9 */ /* 0x000fe20000000800 */
[----:B------:R-:W-:Y:S01]  /*1a1d0*/  ULDC UR7, c[0x0][0x10] ;  /* 0x0000040000077ab9 */ /* 0x000fe20000000800 */
[----:B------:R-:W-:Y:S01]  /*1a1e0*/  UMOV UR12, 0x1 ;  /* 0x00000001000c7882 */ /* 0x000fe20000000000 */
[----:B------:R-:W-:Y:S01]  /*1a1f0*/  UIADD3 UR4, UR5, -0x1, URZ ;  /* 0xffffffff05047890 */ /* 0x000fe2000fffe03f */
[----:B------:R-:W-:Y:S01]  /*1a200*/  IMAD.MOV.U32 R6, RZ, RZ, RZ ;  /* 0x000000ffff067224 */ /* 0x000fe200078e00ff */
[----:B------:R-:W-:-:S02]  /*1a210*/  UIMAD.WIDE.U32 UR6, UR6, UR7, URZ ;  /* 0x00000007060672a5 */ /* 0x000fc4000f8e003f */
[----:B------:R-:W-:Y:S02]  /*1a220*/  USHF.L.U32 UR5, UR12, UR8, URZ ;  /* 0x000000080c057299 */ /* 0x000fe4000800063f */
[----:B------:R-:W-:Y:S01]  /*1a230*/  ULEA.HI UR10, UR10, UR9, URZ, 0x5 ;  /* 0x000000090a0a7291 */ /* 0x000fe2000f8f283f */
[----:B------:R-:W-:Y:S01]  /*1a240*/  ULDC UR8, c[0x0][0x14] ;  /* 0x0000050000087ab9 */ /* 0x000fe20000000800 */
[----:B------:R-:W-:Y:S01]  /*1a250*/  ULOP3.LUT UR26, UR40, 0x2, URZ, 0xfc, !UPT ;  /* 0x00000002281a7892 */ /* 0x000fe2000f8efc3f */
[----:B0-----:R-:W-:Y:S01]  /*1a260*/  IMAD.U32 R0, RZ, RZ, UR14 ;  /* 0x0000000eff007e24 */ /* 0x001fe2000f8e00ff */
[----:B------:R-:W-:Y:S02]  /*1a270*/  UIMAD UR13, UR7, UR8, URZ ;  /* 0x00000008070d72a4 */ /* 0x000fe4000f8e023f */
[----:B------:R-:W-:Y:S02]  /*1a280*/  UIMAD.WIDE.U32 UR22, UR6, UR8, URZ ;  /* 0x00000008061672a5 */ /* 0x000fe4000f8e003f */
[----:B------:R-:W-:-:S02]  /*1a290*/  USHF.R.S32.HI UR7, URZ, 0x5, UR10 ;  /* 0x000000053f077899 */ /* 0x000fc4000801140a */
[----:B------:R-:W-:Y:S02]  /*1a2a0*/  ULOP3.LUT UR6, URZ, UR11, URZ, 0x33, !UPT ;  /* 0x0000000b3f067292 */ /* 0x000fe4000f8e333f */
[----:B------:R-:W-:Y:S02]  /*1a2b0*/  UIADD3 UR13, UR23, UR13, URZ ;  /* 0x0000000d170d7290 */ /* 0x000fe4000fffe03f */
[----:B------:R-:W-:Y:S01]  /*1a2c0*/  UIADD3 UR27, UR7, 0x1, URZ ;  /* 0x00000001071b7890 */ /* 0x000fe2000fffe03f */
[----:B------:R-:W-:-:S11]  /*1a2d0*/  ULDC.64 UR24, c[0x0][0x198] ;  /* 0x0000660000187ab9 */ /* 0x000fd60000000a00 */
.L_x_561:
[----:B------:R-:W-:-:S03]  /*1a2e0*/  UMOV UR8, 0xffffffff ;  /* 0xffffffff00087882 */ /* 0x000fc60000000000 */
[----:B------:R-:W-:Y:S05]  /*1a2f0*/  BRA.DIV UR8, `(.L_x_551) ;  /* 0x0000000e08c07947 */ /* 0x000fea000b800000 */
[----:B------:R-:W-:-:S13]  /*1a300*/  ELECT P6, URZ, PT ;  /* 0x00000000003f782f */ /* 0x000fda00038c0000 */
.L_x_571:
[----:B------:R-:W0:Y:S01]  /*1a310*/  LDC R4, c[0x0][0x28c] ;  /* 0x0000a300ff047b82 */ /* 0x000e220000000800 */
[----:B------:R-:W-:Y:S01]  /*1a320*/  BSSY B1, `(.L_x_552) ;  /* 0x000003d000017945 */ /* 0x000fe20003800000 */
[----:B0-----:R-:W-:-:S13]  /*1a330*/  ISETP.LT.OR P6, PT, R4, 0x1, !P6 ;  /* 0x000000010400780c */ /* 0x001fda00077c1670 */
[----:B------:R-:W-:Y:S05]  /*1a340*/  @P6 BRA `(.L_x_553) ;  /* 0x0000000000e86947 */ /* 0x000fea0003800000 */
[----:B------:R-:W-:Y:S01]  /*1a350*/  LEA R3, R3, R0, 0x2 ;  /* 0x0000000003037211 */ /* 0x000fe200078e10ff */
[----:B------:R-:W-:Y:S02]  /*1a360*/  IMAD.SHL.U32 R2, R2, 0x100, RZ ;  /* 0x0000010002027824 */ /* 0x000fe400078e00ff */
[----:B------:R-:W-:Y:S02]  /*1a370*/  IMAD.MOV.U32 R12, RZ, RZ, RZ ;  /* 0x000000ffff0c7224 */ /* 0x000fe400078e00ff */
[----:B------:R-:W-:Y:S02]  /*1a380*/  IMAD.SHL.U32 R3, R3, 0x40, RZ ;  /* 0x0000004003037824 */ /* 0x000fe400078e00ff */
[----:B------:R-:W-:Y:S02]  /*1a390*/  IMAD.U32 R14, RZ, RZ, UR27 ;  /* 0x0000001bff0e7e24 */ /* 0x000fe4000f8e00ff */
[----:B------:R-:W-:Y:S02]  /*1a3a0*/  IMAD.MOV.U32 R4, RZ, RZ, R7 ;  /* 0x000000ffff047224 */ /* 0x000fe400078e0007 */
[----:B------:R-:W-:-:S07]  /*1a3b0*/  IMAD.MOV.U32 R5, RZ, RZ, R6 ;  /* 0x000000ffff057224 */ /* 0x000fce00078e0006 */
.L_x_556:
[----:B------:R-:W0:Y:S01]  /*1a3c0*/  S2UR UR8, SR_CgaCtaId ;  /* 0x00000000000879c3 */ /* 0x000e220000008800 */
[----:B------:R-:W1:Y:S01]  /*1a3d0*/  S2R R13, SR_TID.X ;  /* 0x00000000000d7919 */ /* 0x000e620000002100 */
[----:B------:R-:W-:Y:S01]  /*1a3e0*/  MOV R11, 0x400 ;  /* 0x00000400000b7802 */ /* 0x000fe20000000f00 */
[----:B0-----:R-:W-:-:S05]  /*1a3f0*/  IMAD.U32 R0, RZ, RZ, UR8 ;  /* 0x00000008ff007e24 */ /* 0x001fca000f8e00ff */
[----:B------:R-:W-:Y:S02]  /*1a400*/  LEA R16, R0, R11, 0x18 ;  /* 0x0000000b00107211 */ /* 0x000fe400078ec0ff */
[----:B------:R-:W-:Y:S02]  /*1a410*/  SHF.L.U32 R11, R4, 0x1f, RZ ;  /* 0x0000001f040b7819 */ /* 0x000fe400000006ff */
[----:B-1----:R-:W-:Y:S01]  /*1a420*/  LOP3.LUT P1, RZ, R13, 0x7f, RZ, 0xc0, !PT ;  /* 0x0000007f0dff7812 */ /* 0x002fe2000782c0ff */
[----:B------:R-:W-:-:S04]  /*1a430*/  IMAD R8, R5, 0x8, R16 ;  /* 0x0000000805087824 */ /* 0x000fc800078e0210 */
[----:B------:R-:W0:Y:S08]  /*1a440*/  SYNCS.PHASECHK.TRANS64.TRYWAIT P0, [R8+URZ+0x18], R11 ;  /* 0x0000180b080075a7 */ /* 0x000e30000800017f */
[----:B------:R-:W1:Y:S01]  /*1a450*/  @!P1 LDC R13, c[0x0][0x500] ;  /* 0x00014000ff0d9b82 */ /* 0x000e620000000800 */
[----:B0-----:R-:W-:Y:S05]  /*1a460*/  @!P0 BRA `(.L_x_554) ;  /* 0x0000000c00848947 */ /* 0x001fea0003800000 */
.L_x_572:
[----:B------:R-:W-:Y:S01]  /*1a470*/  UPRMT UR8, UR26, 0x9910, URZ ;  /* 0x000099101a087896 */ /* 0x000fe2000800003f */
[----:B-1----:R1:W-:Y:S03]  /*1a480*/  @!P1 SYNCS.ARRIVE.TRANS64 RZ, [R8+URZ], R13 ;  /* 0x0000000d08ff99a7 */ /* 0x0023e6000800003f */
[----:B------:R-:W-:-:S06]  /*1a490*/  UISETP.NE.AND UP0, UPT, UR8, 0x2, UPT ;  /* 0x000000020800788c */ /* 0x000fcc000bf05270 */
[----:B------:R-:W-:-:S13]  /*1a4a0*/  PLOP3.LUT P0, PT, PT, PT, UP0, 0x80, 0x0 ;  /* 0x000000000000781c */ /* 0x000fda0003f0f008 */
[----:B-1----:R-:W-:Y:S05]  /*1a4b0*/  @P0 BRA `(.L_x_555) ;  /* 0x0000000000040947 */ /* 0x002fea0003800000 */
[----:B------:R-:W-:Y:S01]  /*1a4c0*/  BPT.TRAP 0x1 ;  /* 0x000000040000795c */ /* 0x000fe20000300000 */
.L_x_555:
[----:B0-----:R-:W-:Y:S01]  /*1a4d0*/  IMAD R11, R5, 0x4, R0 ;  /* 0x00000004050b7824 */ /* 0x001fe200078e0200 */
[----:B------:R-:W-:Y:S01]  /*1a4e0*/  R2UR UR19, R3 ;  /* 0x00000000031372ca */ /* 0x000fe200000e0000 */
[----:B------:R-:W-:Y:S01]  /*1a4f0*/  VIADD R14, R14, 0xffffffff ;  /* 0xffffffff0e0e7836 */ /* 0x000fe20000000000 */
[----:B------:R-:W-:Y:S01]  /*1a500*/  R2UR UR9, R8 ;  /* 0x00000000080972ca */ /* 0x000fe200000e0000 */
[----:B------:R-:W-:Y:S01]  /*1a510*/  IMAD.SHL.U32 R11, R11, 0x800, RZ ;  /* 0x000008000b0b7824 */ /* 0x000fe200078e00ff */
[----:B------:R-:W-:Y:S01]  /*1a520*/  UIADD3 UR14, UP0, UR24, 0xf0, URZ ;  /* 0x000000f0180e7890 */ /* 0x000fe2000ff1e03f */
[----:B------:R-:W-:Y:S01]  /*1a530*/  R2UR UR10, R12 ;  /* 0x000000000c0a72ca */ /* 0x000fe200000e0000 */
[----:B------:R-:W-:Y:S01]  /*1a540*/  UIADD3 UR28, UP1, UR24, 0x1f0, URZ ;  /* 0x000001f0181c7890 */ /* 0x000fe2000ff3e03f */
[----:B------:R-:W-:Y:S01]  /*1a550*/  IMAD R11, R11, 0x4, R16 ;  /* 0x000000040b0b7824 */ /* 0x000fe200078e0210 */
[C---:B------:R-:W-:Y:S01]  /*1a560*/  LEA R16, R5.reuse, R16, 0xf ;  /* 0x0000001005107211 */ /* 0x040fe200078e78ff */
[----:B------:R-:W-:Y:S01]  /*1a570*/  UIADD3.X UR15, URZ, UR25, URZ, UP0, !UPT ;  /* 0x000000193f0f7290 */ /* 0x000fe200087fe43f */
[----:B------:R-:W-:Y:S01]  /*1a580*/  R2UR UR12, R10 ;  /* 0x000000000a0c72ca */ /* 0x000fe200000e0000 */
[----:B------:R-:W-:Y:S01]  /*1a590*/  VIADD R5, R5, 0x1 ;  /* 0x0000000105057836 */ /* 0x000fe20000000000 */
[----:B------:R-:W-:Y:S01]  /*1a5a0*/  R2UR UR8, R11 ;  /* 0x000000000b0872ca */ /* 0x000fe200000e0000 */
[----:B------:R-:W-:Y:S01]  /*1a5b0*/  UIADD3.X UR29, URZ, UR25, URZ, UP1, !UPT ;  /* 0x000000193f1d7290 */ /* 0x000fe20008ffe43f */
[----:B------:R-:W-:Y:S01]  /*1a5c0*/  R2UR UR11, R16 ;  /* 0x00000000100b72ca */ /* 0x000fe200000e0000 */
[----:B------:R-:W-:Y:S01]  /*1a5d0*/  UMOV UR21, 0xf0000 ;  /* 0x000f000000157882 */ /* 0x000fe20000000000 */
[----:B------:R-:W-:Y:S01]  /*1a5e0*/  R2UR UR20, R2 ;  /* 0x00000000021472ca */ /* 0x000fe200000e0000 */
[----:B------:R-:W-:Y:S01]  /*1a5f0*/  UMOV UR16, 0x0 ;  /* 0x0000000000107882 */ /* 0x000fe20000000000 */
[----:B------:R-:W-:Y:S01]  /*1a600*/  ISETP.GT.AND P1, PT, R14, 0x1, PT ;  /* 0x000000010e00780c */ /* 0x000fe20003f24270 */
[----:B------:R-:W-:Y:S01]  /*1a610*/  UMOV UR17, 0x10000000 ;  /* 0x1000000000117882 */ /* 0x000fe20000000000 */
[----:B------:R-:W-:Y:S01]  /*1a620*/  ISETP.NE.AND P0, PT, R5, 0x3, PT ;  /* 0x000000030500780c */ /* 0x000fe20003f05270 */
[----:B------:R-:W-:-:S03]  /*1a630*/  VIADD R12, R12, 0x20 ;  /* 0x000000200c0c7836 */ /* 0x000fc60000000000 */
[----:B------:R-:W-:Y:S01]  /*1a640*/  SEL R11, RZ, 0x1, P0 ;  /* 0x00000001ff0b7807 */ /* 0x000fe20000000000 */
[----:B------:R-:W-:Y:S01]  /*1a650*/  UIADD3 UR8, UR8, 0x100, URZ ;  /* 0x0000010008087890 */ /* 0x000fe2000fffe03f */
[----:B------:R-:W-:Y:S01]  /*1a660*/  SEL R5, R5, RZ, P0 ;  /* 0x000000ff05057207 */ /* 0x000fe20000000000 */
[----:B------:R-:W-:Y:S01]  /*1a670*/  UIADD3 UR18, UR11, 0x18100, URZ ;  /* 0x000181000b127890 */ /* 0x000fe2000fffe03f */
[----:B------:R-:W-:Y:S02]  /*1a680*/  LOP3.LUT R4, R4, R11, RZ, 0x3c, !PT ;  /* 0x0000000b04047212 */ /* 0x000fe400078e3cff */
[----:B------:R-:W-:-:S04]  /*1a690*/  UMOV UR11, UR19 ;  /* 0x00000013000b7c82 */ /* 0x000fc80008000000 */
[----:B------:R0:W-:Y:S02]  /*1a6a0*/  UTMALDG.3D.MULTICAST [UR8], [UR14], UR21, desc[UR16] ;  /* 0x000010080e0073b4 */ /* 0x0001e40008011815 */
[----:B0-----:R-:W-:Y:S01]  /*1a6b0*/  UMOV UR8, UR18 ;  /* 0x0000001200087c82 */ /* 0x001fe20008000000 */
[----:B------:R-:W-:Y:S02]  /*1a6c0*/  UMOV UR11, UR20 ;  /* 0x00000014000b7c82 */ /* 0x000fe40008000000 */
[----:B------:R0:W-:Y:S02]  /*1a6d0*/  UTMALDG.3D [UR8], [UR28], desc[UR16] ;  /* 0x000010081c0075b4 */ /* 0x0001e40008011000 */
[----:B0-----:R-:W-:Y:S05]  /*1a6e0*/  @P1 BRA `(.L_x_556) ;  /* 0xfffffffc00341947 */ /* 0x001fea000383ffff */
.L_x_553:
[----:B------:R-:W-:Y:S05]  /*1a6f0*/  BSYNC B1 ;  /* 0x0000000000017941 */ /* 0x000fea0003800000 */
.L_x_552:
[----:B------:R-:W2:Y:S01]  /*1a700*/  LDL.LU R15, [R1+0x204] ;  /* 0x00020400010f7983 */ /* 0x000ea20000300800 */
[----:B------:R-:W-:Y:S01]  /*1a710*/  LOP3.LUT P0, RZ, R9, 0xff, RZ, 0xc0, !PT ;  /* 0x000000ff09ff7812 */ /* 0x000fe2000780c0ff */
[----:B------:R-:W-:Y:S01]  /*1a720*/  VIADD R5, R6, UR7 ;  /* 0x0000000706057c36 */ /* 0x000fe20008000000 */
[----:B------:R-:W-:Y:S01]  /*1a730*/  ULDC.64 UR8, c[0x0][0x650] ;  /* 0x0001940000087ab9 */ /* 0x000fe20000000a00 */
[----:B------:R-:W3:Y:S01]  /*1a740*/  LDL.LU R13, [R1+0x208] ;  /* 0x00020800010d7983 */ /* 0x000ee20000300800 */
[----:B------:R-:W-:Y:S01]  /*1a750*/  IMAD.U32 R2, RZ, RZ, UR7 ;  /* 0x00000007ff027e24 */ /* 0x000fe2000f8e00ff */
[----:B------:R-:W-:Y:S01]  /*1a760*/  UISETP.GE.U32.AND UP0, UPT, UR7, 0x3, UPT ;  /* 0x000000030700788c */ /* 0x000fe2000bf06070 */
[----:B------:R-:W-:Y:S01]  /*1a770*/  BSSY B1, `(.L_x_557) ;  /* 0x0000073000017945 */ /* 0x000fe20003800000 */
[----:B------:R-:W-:Y:S01]  /*1a780*/  IMAD.MOV.U32 R10, RZ, RZ, -0x1 ;  /* 0xffffffffff0a7424 */ /* 0x000fe200078e00ff */
[----:B------:R-:W-:-:S03]  /*1a790*/  PRMT R9, RZ, 0x7610, R9 ;  /* 0x00007610ff097816 */ /* 0x000fc60000000009 */
[----:B------:R-:W-:Y:S02]  /*1a7a0*/  PLOP3.LUT P1, PT, PT, PT, UP0, 0x80, 0x0 ;  /* 0x000000000000781c */ /* 0x000fe40003f2f008 */
[----:B------:R-:W0:Y:S01]  /*1a7b0*/  @P0 S2R R0, SR_CgaCtaId ;  /* 0x0000000000000919 */ /* 0x000e220000008800 */
[----:B------:R-:W-:-:S04]  /*1a7c0*/  @P0 MOV R3, 0x400 ;  /* 0x0000040000030802 */ /* 0x000fc80000000f00 */
[----:B0-----:R-:W-:-:S04]  /*1a7d0*/  @P0 LEA R3, R0, R3, 0x18 ;  /* 0x0000000300030211 */ /* 0x001fc800078ec0ff */
[----:B------:R0:W-:Y:S01]  /*1a7e0*/  @P0 SYNCS.ARRIVE.TRANS64.A1T0 RZ, [R3+URZ+0x48], RZ ;  /* 0x000048ff03ff09a7 */ /* 0x0001e2000810003f */
[----:B------:R-:W-:-:S04]  /*1a7f0*/  ISETP.GT.U32.AND P0, PT, R5, 0x2, PT ;  /* 0x000000020500780c */ /* 0x000fc80003f04070 */
[----:B------:R-:W-:Y:S01]  /*1a800*/  ISETP.LT.U32.AND P0, PT, R2, 0x3, P0 ;  /* 0x000000030200780c */ /* 0x000fe20000701070 */
[----:B0-----:R-:W-:-:S03]  /*1a810*/  IMAD.WIDE.U32 R2, R5, -0x55555555, RZ ;  /* 0xaaaaaaab05027825 */ /* 0x001fc600078e00ff */
[----:B------:R-:W-:Y:S02]  /*1a820*/  SEL R2, RZ, 0x1, !P0 ;  /* 0x00000001ff027807 */ /* 0x000fe40004000000 */
[----:B------:R-:W-:Y:S01]  /*1a830*/  SHF.R.U32.HI R4, RZ, 0x1, R3 ;  /* 0x00000001ff047819 */ /* 0x000fe20000011603 */
[----:B------:R-:W-:Y:S01]  /*1a840*/  IMAD.MOV.U32 R3, RZ, RZ, -0x1 ;  /* 0xffffffffff037424 */ /* 0x000fe200078e00ff */
[----:B------:R-:W-:Y:S01]  /*1a850*/  LOP3.LUT R7, R7, R2, RZ, 0x3c, !PT ;  /* 0x0000000207077212 */ /* 0x000fe200078e3cff */
[----:B------:R-:W-:Y:S02]  /*1a860*/  IMAD.MOV.U32 R2, RZ, RZ, -0x1 ;  /* 0xffffffffff027424 */ /* 0x000fe400078e00ff */
[----:B------:R-:W-:Y:S01]  /*1a870*/  IMAD R6, R4, -0x3, R5 ;  /* 0xfffffffd04067824 */ /* 0x000fe200078e0205 */
[--C-:B------:R-:W-:Y:S02]  /*1a880*/  @P1 LOP3.LUT R7, R7, 0x1, R4.reuse, 0x78, !PT ;  /* 0x0000000107071812 */ /* 0x100fe400078e7804 */
[----:B------:R-:W-:-:S02]  /*1a890*/  PRMT R4, RZ, 0x7610, R4 ;  /* 0x00007610ff047816 */ /* 0x000fc40000000004 */
[----:B---3--:R-:W-:-:S04]  /*1a8a0*/  IADD3 R13, P0, R13, UR22, RZ ;  /* 0x000000160d0d7c10 */ /* 0x008fc8000ff1e0ff */
[----:B--2---:R-:W-:Y:S01]  /*1a8b0*/  IADD3.X R15, R15, UR13, RZ, P0, !PT ;  /* 0x0000000d0f0f7c10 */ /* 0x004fe200087fe4ff */
[----:B------:R0:W-:Y:S01]  /*1a8c0*/  STL [R1+0x208], R13 ;  /* 0x0002080d01007387 */ /* 0x0001e20000100800 */
[----:B------:R-:W-:-:S03]  /*1a8d0*/  ISETP.GE.U32.AND P0, PT, R13, UR8, PT ;  /* 0x000000080d007c0c */ /* 0x000fc6000bf06070 */
[----:B------:R0:W-:Y:S01]  /*1a8e0*/  STL [R1+0x204], R15 ;  /* 0x0002040f01007387 */ /* 0x0001e20000100800 */
[----:B------:R-:W-:-:S13]  /*1a8f0*/  ISETP.GE.U32.AND.EX P0, PT, R15, UR9, PT, P0 ;  /* 0x000000090f007c0c */ /* 0x000fda000bf06100 */
[----:B0-----:R-:W-:Y:S05]  /*1a900*/  @P0 BRA `(.L_x_558) ;  /* 0x0000000400640947 */ /* 0x001fea0003800000 */
[----:B------:R-:W0:Y:S01]  /*1a910*/  S2R R8, SR_CTAID.X ;  /* 0x0000000000087919 */ /* 0x000e220000002500 */
[----:B------:R-:W-:Y:S01]  /*1a920*/  ULDC UR8, c[0x0][0x150] ;  /* 0x0000540000087ab9 */ /* 0x000fe20000000800 */
[----:B------:R-:W1:Y:S01]  /*1a930*/  LDC R3, c[0x0][0x144] ;  /* 0x00005100ff037b82 */ /* 0x000e620000000800 */
[----:B------:R-:W-:Y:S01]  /*1a940*/  UISETP.NE.AND UP0, UPT, UR45, URZ, UPT ;  /* 0x0000003f2d00728c */ /* 0x000fe2000bf05270 */
[----:B------:R-:W2:Y:S01]  /*1a950*/  S2R R5, SR_CTAID.Y ;  /* 0x0000000000057919 */ /* 0x000ea20000002600 */
[----:B------:R-:W-:-:S04]  /*1a960*/  ULDC UR11, c[0x0][0x630] ;  /* 0x00018c00000b7ab9 */ /* 0x000fc80000000800 */
[----:B------:R-:W-:Y:S01]  /*1a970*/  PLOP3.LUT P0, PT, PT, PT, UP0, 0x80, 0x0 ;  /* 0x000000000000781c */ /* 0x000fe20003f0f008 */
[----:B------:R-:W3:Y:S01]  /*1a980*/  LDC R12, c[0x0][0x148] ;  /* 0x00005200ff0c7b82 */ /* 0x000ee20000000800 */
[----:B0-----:R-:W-:Y:S02]  /*1a990*/  I2FP.F32.U32 R2, R8 ;  /* 0x0000000800027245 */ /* 0x001fe40000201000 */
[----:B--2---:R-:W-:-:S03]  /*1a9a0*/  I2FP.F32.U32 R4, R5 ;  /* 0x0000000500047245 */ /* 0x004fc60000201000 */
[----:B------:R-:W-:Y:S01]  /*1a9b0*/  FMUL R2, R2, UR8 ;  /* 0x0000000802027c20 */ /* 0x000fe20008400000 */
[----:B------:R-:W-:Y:S02]  /*1a9c0*/  ULDC UR8, c[0x0][0x154] ;  /* 0x0000550000087ab9 */ /* 0x000fe40000000800 */
[----:B------:R-:W-:Y:S01]  /*1a9d0*/  FMUL R10, R4, UR8 ;  /* 0x00000008040a7c20 */ /* 0x000fe20008400000 */
[----:B------:R-:W-:Y:S02]  /*1a9e0*/  ULDC.64 UR8, c[0x0][0x628] ;  /* 0x00018a0000087ab9 */ /* 0x000fe40000000a00 */
[----:B------:R-:W0:Y:S08]  /*1a9f0*/  F2I.U32.TRUNC.NTZ R2, R2 ;  /* 0x0000000200027305 */ /* 0x000e30000020f000 */
[----:B------:R-:W2:Y:S01]  /*1aa00*/  F2I.U32.TRUNC.NTZ R10, R10 ;  /* 0x0000000a000a7305 */ /* 0x000ea2000020f000 */
[----:B0-----:R-:W-:-:S02]  /*1aa10*/  IMAD.MOV R4, RZ, RZ, -R2 ;  /* 0x000000ffff047224 */ /* 0x001fc400078e0a02 */
[----:B------:R-:W-:Y:S02]  /*1aa20*/  IMAD.MOV.U32 R2, RZ, RZ, R13 ;  /* 0x000000ffff027224 */ /* 0x000fe400078e000d */
[----:B-1----:R-:W-:Y:S02]  /*1aa30*/  IMAD R8, R3, R4, R8 ;  /* 0x0000000403087224 */ /* 0x002fe400078e0208 */
[----:B--2---:R-:W-:-:S04]  /*1aa40*/  IMAD.MOV R3, RZ, RZ, -R10 ;  /* 0x000000ffff037224 */ /* 0x004fc800078e0a0a */
[----:B---3--:R-:W-:Y:S01]  /*1aa50*/  @P0 IMAD R8, R12, R3, R5 ;  /* 0x000000030c080224 */ /* 0x008fe200078e0205 */
[----:B------:R-:W-:Y:S02]  /*1aa60*/  ISETP.NE.U32.AND P0, PT, RZ, UR8, PT ;  /* 0x00000008ff007c0c */ /* 0x000fe4000bf05070 */
[----:B------:R-:W-:Y:S02]  /*1aa70*/  MOV R3, R15 ;  /* 0x0000000f00037202 */ /* 0x000fe40000000f00 */
[----:B------:R-:W-:-:S13]  /*1aa80*/  ISETP.NE.AND.EX P0, PT, RZ, UR9, PT, P0 ;  /* 0x00000009ff007c0c */ /* 0x000fda000bf05300 */
[----:B------:R-:W-:Y:S05]  /*1aa90*/  @!P0 BRA `(.L_x_559) ;  /* 0x0000000000288947 */ /* 0x000fea0003800000 */
[----:B------:R-:W-:Y:S02]  /*1aaa0*/  ULDC UR10, c[0x0][0x634] ;  /* 0x00018d00000a7ab9 */ /* 0x000fe40000000800 */
[----:B------:R-:W-:-:S05]  /*1aab0*/  IADD3 R3, P0, R13, UR10, RZ ;  /* 0x0000000a0d037c10 */ /* 0x000fca000ff1e0ff */
[----:B------:R-:W-:-:S04]  /*1aac0*/  IMAD.X R11, RZ, RZ, R15, P0 ;  /* 0x000000ffff0b7224 */ /* 0x000fc800000e060f */
[----:B------:R-:W-:-:S04]  /*1aad0*/  IMAD.WIDE.U32 R4, R11, UR8, RZ ;  /* 0x000000080b047c25 */ /* 0x000fc8000f8e00ff */
[----:B------:R-:W-:-:S04]  /*1aae0*/  IMAD.WIDE.U32 R4, P0, R3, UR9, R4 ;  /* 0x0000000903047c25 */ /* 0x000fc8000f800004 */
[----:B------:R-:W-:-:S04]  /*1aaf0*/  IMAD.WIDE.U32 R2, R3, UR8, RZ ;  /* 0x0000000803027c25 */ /* 0x000fc8000f8e00ff */
[----:B------:R-:W-:Y:S01]  /*1ab00*/  IMAD.MOV.U32 R2, RZ, RZ, R5 ;  /* 0x000000ffff027224 */ /* 0x000fe200078e0005 */
[----:B------:R-:W-:Y:S01]  /*1ab10*/  IADD3 RZ, P1, R3, R4, RZ ;  /* 0x0000000403ff7210 */ /* 0x000fe20007f3e0ff */
[----:B------:R-:W-:-:S04]  /*1ab20*/  IMAD.X R3, RZ, RZ, RZ, P0 ;  /* 0x000000ffff037224 */ /* 0x000fc800000e06ff */
[----:B------:R-:W-:-:S08]  /*1ab30*/  IMAD.WIDE.U32.X R2, R11, UR9, R2, P1 ;  /* 0x000000090b027c25 */ /* 0x000fd000088e0402 */
.L_x_559:
[--C-:B------:R-:W-:Y:S01]  /*1ab40*/  SHF.R.U64 R10, R2, UR11, R3.reuse ;  /* 0x0000000b020a7c19 */ /* 0x100fe20008001203 */
[----:B------:R-:W-:Y:S01]  /*1ab50*/  ULDC.64 UR8, c[0x0][0x620] ;  /* 0x0001880000087ab9 */ /* 0x000fe20000000a00 */
[----:B------:R-:W-:Y:S01]  /*1ab60*/  SHF.R.U32.HI R2, RZ, UR11, R3 ;  /* 0x0000000bff027c19 */ /* 0x000fe20008011603 */
[----:B------:R-:W-:Y:S01]  /*1ab70*/  IMAD.MOV.U32 R3, RZ, RZ, R15 ;  /* 0x000000ffff037224 */ /* 0x000fe200078e000f */
[----:B------:R-:W-:Y:S01]  /*1ab80*/  IADD3 R11, P0, RZ, -R10, RZ ;  /* 0x8000000aff0b7210 */ /* 0x000fe20007f1e0ff */
[----:B------:R-:W-:-:S04]  /*1ab90*/  ULDC.64 UR10, c[0x0][0x640] ;  /* 0x00019000000a7ab9 */ /* 0x000fc80000000a00 */
[----:B------:R-:W-:Y:S01]  /*1aba0*/  IMAD.X R2, RZ, RZ, ~R2, P0 ;  /* 0x000000ffff027224 */ /* 0x000fe200000e0e02 */
[----:B------:R-:W-:-:S03]  /*1abb0*/  ISETP.NE.U32.AND P0, PT, RZ, UR10, PT ;  /* 0x0000000aff007c0c */ /* 0x000fc6000bf05070 */
[----:B------:R-:W-:Y:S01]  /*1abc0*/  IMAD R2, R2, UR8, RZ ;  /* 0x0000000802027c24 */ /* 0x000fe2000f8e02ff */
[----:B------:R-:W-:-:S03]  /*1abd0*/  ISETP.NE.AND.EX P0, PT, RZ, UR11, PT, P0 ;  /* 0x0000000bff007c0c */ /* 0x000fc6000bf05300 */
[----:B------:R-:W-:Y:S02]  /*1abe0*/  IMAD R5, R11, UR9, R2 ;  /* 0x000000090b057c24 */ /* 0x000fe4000f8e0202 */
[----:B------:R-:W-:-:S04]  /*1abf0*/  IMAD.MOV.U32 R2, RZ, RZ, R13 ;  /* 0x000000ffff027224 */ /* 0x000fc800078e000d */
[----:B------:R-:W-:Y:S01]  /*1ac00*/  IMAD.WIDE.U32 R2, R11, UR8, R2 ;  /* 0x000000080b027c25 */ /* 0x000fe2000f8e0002 */
[----:B------:R-:W-:-:S03]  /*1ac10*/  ULDC UR8, c[0x0][0x618] ;  /* 0x0001860000087ab9 */ /* 0x000fc60000000800 */
[----:B------:R-:W-:-:S05]  /*1ac20*/  IMAD.IADD R3, R3, 0x1, R5 ;  /* 0x0000000103037824 */ /* 0x000fca00078e0205 */
[--C-:B------:R-:W-:Y:S02]  /*1ac30*/  SHF.R.U64 R11, R2, UR8, R3.reuse ;  /* 0x00000008020b7c19 */ /* 0x100fe40008001203 */
[----:B------:R-:W-:Y:S01]  /*1ac40*/  SHF.R.U32.HI R2, RZ, UR8, R3 ;  /* 0x00000008ff027c19 */ /* 0x000fe20008011603 */
[----:B------:R-:W-:-:S03]  /*1ac50*/  ULDC UR8, c[0x0][0x608] ;  /* 0x0001820000087ab9 */ /* 0x000fc60000000800 */
[--C-:B------:R-:W-:Y:S02]  /*1ac60*/  SHF.R.U64 R12, R11, UR8, R2.reuse ;  /* 0x000000080b0c7c19 */ /* 0x100fe40008001202 */
[----:B------:R-:W-:Y:S01]  /*1ac70*/  SHF.R.U32.HI R3, RZ, UR8, R2 ;  /* 0x00000008ff037c19 */ /* 0x000fe20008011602 */
[----:B------:R-:W-:-:S03]  /*1ac80*/  ULDC UR8, c[0x0][0x658] ;  /* 0x0001960000087ab9 */ /* 0x000fc60000000800 */
[--C-:B------:R-:W-:Y:S02]  /*1ac90*/  SHF.R.U64 R13, R12, UR8, R3.reuse ;  /* 0x000000080c0d7c19 */ /* 0x100fe40008001203 */
[----:B------:R-:W-:-:S03]  /*1aca0*/  SHF.R.U32.HI R15, RZ, UR8, R3 ;  /* 0x00000008ff0f7c19 */ /* 0x000fc60008011603 */
[----:B------:R-:W-:Y:S02]  /*1acb0*/  IMAD.MOV.U32 R2, RZ, RZ, R13 ;  /* 0x000000ffff027224 */ /* 0x000fe400078e000d */
[----:B------:R-:W-:Y:S01]  /*1acc0*/  IMAD.MOV.U32 R3, RZ, RZ, R15 ;  /* 0x000000ffff037224 */ /* 0x000fe200078e000f */
[----:B------:R-:W-:Y:S06]  /*1acd0*/  @!P0 BRA `(.L_x_560) ;  /* 0x0000000000288947 */ /* 0x000fec0003800000 */
[----:B------:R-:W-:Y:S02]  /*1ace0*/  ULDC UR8, c[0x0][0x64c] ;  /* 0x0001930000087ab9 */ /* 0x000fe40000000800 */
[----:B------:R-:W-:-:S05]  /*1acf0*/  IADD3 R3, P0, R13, UR8, RZ ;  /* 0x000000080d037c10 */ /* 0x000fca000ff1e0ff */
[----:B------:R-:W-:-:S04]  /*1ad00*/  IMAD.X R15, RZ, RZ, R15, P0 ;  /* 0x000000ffff0f7224 */ /* 0x000fc800000e060f */
[----:B------:R-:W-:-:S04]  /*1ad10*/  IMAD.WIDE.U32 R4, R15, UR10, RZ ;  /* 0x0000000a0f047c25 */ /* 0x000fc8000f8e00ff */
[----:B------:R-:W-:-:S04]  /*1ad20*/  IMAD.WIDE.U32 R4, P0, R3, UR11, R4 ;  /* 0x0000000b03047c25 */ /* 0x000fc8000f800004 */
[----:B------:R-:W-:Y:S01]  /*1ad30*/  IMAD.WIDE.U32 R2, R3, UR10, RZ ;  /* 0x0000000a03027c25 */ /* 0x000fe2000f8e00ff */
[----:B------:R-:W-:-:S04]  /*1ad40*/  MOV R2, R5 ;  /* 0x0000000500027202 */ /* 0x000fc80000000f00 */
[----:B------:R-:W-:Y:S01]  /*1ad50*/  IADD3 RZ, P1, R3, R4, RZ ;  /* 0x0000000403ff7210 */ /* 0x000fe20007f3e0ff */
[----:B------:R-:W-:-:S04]  /*1ad60*/  IMAD.X R3, RZ, RZ, RZ, P0 ;  /* 0x000000ffff037224 */ /* 0x000fc800000e06ff */
[----:B------:R-:W-:-:S08]  /*1ad70*/  IMAD.WIDE.U32.X R2, R15, UR11, R2, P1 ;  /* 0x0000000b0f027c25 */ /* 0x000fd000088e0402 */
.L_x_560:
[----:B------:R-:W-:Y:S01]  /*1ad80*/  ULDC UR8, c[0x0][0x648] ;  /* 0x0001920000087ab9 */ /* 0x000fe20000000800 */
[----:B------:R-:W-:Y:S01]  /*1ad90*/  LOP3.LUT R12, R12, UR6, RZ, 0xc0, !PT ;  /* 0x000000060c0c7c12 */ /* 0x000fe2000f8ec0ff */
[----:B------:R-:W-:Y:S01]  /*1ada0*/  UISETP.NE.AND UP0, UPT, UR45, URZ, UPT ;  /* 0x0000003f2d00728c */ /* 0x000fe2000bf05270 */
[----:B------:R-:W-:Y:S01]  /*1adb0*/  SHF.R.U64 R3, R2, UR8, R3 ;  /* 0x0000000802037c19 */ /* 0x000fe20008001203 */
[----:B------:R-:W-:Y:S01]  /*1adc0*/  ULDC UR8, c[0x0][0x638] ;  /* 0x00018e0000087ab9 */ /* 0x000fe20000000800 */
[----:B------:R-:W-:-:S03]  /*1add0*/  IMAD.MOV.U32 R4, RZ, RZ, 0x1 ;  /* 0x00000001ff047424 */ /* 0x000fc600078e00ff */
[----:B------:R-:W-:Y:S01]  /*1ade0*/  IMAD.MOV R2, RZ, RZ, -R3 ;  /* 0x000000ffff027224 */ /* 0x000fe200078e0a03 */
[----:B------:R-:W-:Y:S01]  /*1adf0*/  PLOP3.LUT P0, PT, PT, PT, UP0, 0x40, 0x0 ;  /* 0x000000000000781c */ /* 0x000fe20003f0e808 */
[----:B------:R-:W-:Y:S01]  /*1ae00*/  IMAD R5, R3, UR5, R12 ;  /* 0x0000000503057c24 */ /* 0x000fe2000f8e020c */
[----:B------:R-:W-:Y:S01]  /*1ae10*/  PLOP3.LUT P1, PT, PT, PT, UP0, 0x40, 0x0 ;  /* 0x000000000000781c */ /* 0x000fe20003f2e808 */
[----:B------:R-:W-:Y:S01]  /*1ae20*/  IMAD R13, R2, UR8, R13 ;  /* 0x00000008020d7c24 */ /* 0x000fe2000f8e020d */
[----:B------:R-:W-:Y:S01]  /*1ae30*/  ULDC UR8, c[0x0][0x610] ;  /* 0x0001840000087ab9 */ /* 0x000fe20000000800 */
[----:B------:R-:W-:Y:S01]  /*1ae40*/  LOP3.LUT R2, R11, UR4, RZ, 0xc0, !PT ;  /* 0x000000040b027c12 */ /* 0x000fe2000f8ec0ff */
[----:B------:R-:W-:Y:S01]  /*1ae50*/  IMAD R8, R5, UR8, R8 ;  /* 0x0000000805087c24 */ /* 0x000fe2000f8e0208 */
[----:B------:R-:W-:-:S03]  /*1ae60*/  ULDC UR8, c[0x0][0x600] ;  /* 0x0001800000087ab9 */ /* 0x000fc60000000800 */
[----:B------:R-:W-:-:S05]  /*1ae70*/  IMAD R13, R13, UR8, R2 ;  /* 0x000000080d0d7c24 */ /* 0x000fca000f8e0202 */
[----:B------:R-:W-:Y:S02]  /*1ae80*/  SEL R2, R13, R8, P0 ;  /* 0x000000080d027207 */ /* 0x000fe40000000000 */
[----:B------:R-:W-:-:S07]  /*1ae90*/  SEL R3, R8, R13, P1 ;  /* 0x0000000d08037207 */ /* 0x000fce0000800000 */
.L_x_558:
[----:B------:R-:W-:Y:S05]  /*1aea0*/  BSYNC B1 ;  /* 0x0000000000017941 */ /* 0x000fea0003800000 */
.L_x_557:
[----:B------:R-:W-:-:S13]  /*1aeb0*/  LOP3.LUT P0, RZ, R4, 0xff, RZ, 0xc0, !PT ;  /* 0x000000ff04ff7812 */ /* 0x000fda000780c0ff */
[----:B------:R-:W-:Y:S05]  /*1aec0*/  @P0 BRA `(.L_x_561) ;  /* 0xfffffff400040947 */ /* 0x000fea000383ffff */
[----:B------:R-:W-:Y:S05]  /*1aed0*/  BSYNC B0 ;  /* 0x0000000000007941 */ /* 0x000fea0003800000 */
.L_x_550:
[----:B------:R-:W-:-:S03]  /*1aee0*/  UMOV UR8, 0xffffffff ;  /* 0xffffffff00087882 */ /* 0x000fc60000000000 */
[----:B------:R-:W-:Y:S05]  /*1aef0*/  BRA.DIV UR8, `(.L_x_562) ;  /* 0x0000000208f47947 */ /* 0x000fea000b800000 */
[----:B------:R-:W-:-:S13]  /*1af00*/  ELECT P6, URZ, PT ;  /* 0x00000000003f782f */ /* 0x000fda00038c0000 */
.L_x_575:
[----:B------:R-:W-:Y:S04]  /*1af10*/  BSSY B0, `(.L_x_563) ;  /* 0x0000023000007945 */ /* 0x000fe80003800000 */
[----:B------:R-:W-:Y:S05]  /*1af20*/  @!P6 BRA `(.L_x_564) ;  /* 0x000000000084e947 */ /* 0x000fea0003800000 */
[----:B------:R-:W-:-:S04]  /*1af30*/  ULOP3.LUT UR8, UR40, 0x2, URZ, 0xfc, !UPT ;  /* 0x0000000228087892 */ /* 0x000fc8000f8efc3f */
[----:B------:R-:W-:-:S06]  /*1af40*/  UISETP.NE.AND UP0, UPT, UR8, 0x3, UPT ;  /* 0x000000030800788c */ /* 0x000fcc000bf05270 */
[----:B------:R-:W-:-:S13]  /*1af50*/  PLOP3.LUT P0, PT, PT, PT, UP0, 0x80, 0x0 ;  /* 0x000000000000781c */ /* 0x000fda0003f0f008 */
[----:B------:R-:W-:Y:S05]  /*1af60*/  @!P0 BRA `(.L_x_565) ;  /* 0x0000000000048947 */ /* 0x000fea0003800000 */
[----:B------:R-:W-:Y:S01]  /*1af70*/  BPT.TRAP 0x1 ;  /* 0x000000040000795c */ /* 0x000fe20000300000 */
.L_x_565:
[----:B------:R-:W0:Y:S01]  /*1af80*/  S2R R3, SR_CgaCtaId ;  /* 0x0000000000037919 */ /* 0x000e220000008800 */
[----:B------:R-:W-:-:S04]  /*1af90*/  MOV R0, 0x400 ;  /* 0x0000040000007802 */ /* 0x000fc80000000f00 */
[----:B0-----:R-:W-:Y:S02]  /*1afa0*/  LEA R3, R3, R0, 0x18 ;  /* 0x0000000003037211 */ /* 0x001fe400078ec0ff */
[----:B------:R-:W-:-:S03]  /*1afb0*/  SHF.L.U32 R0, R7, 0x1f, RZ ;  /* 0x0000001f07007819 */ /* 0x000fc600000006ff */
[----:B------:R-:W-:-:S04]  /*1afc0*/  VIADD R3, R3, 0x18 ;  /* 0x0000001803037836 */ /* 0x000fc80000000000 */
[----:B------:R-:W-:-:S04]  /*1afd0*/  IMAD R5, R6, 0x8, R3 ;  /* 0x0000000806057824 */ /* 0x000fc800078e0203 */
[----:B------:R-:W0:Y:S02]  /*1afe0*/  SYNCS.PHASECHK.TRANS64.TRYWAIT P0, [R5+URZ], R0 ;  /* 0x00000000050075a7 */ /* 0x000e24000800017f */
[----:B0-----:R-:W-:Y:S05]  /*1aff0*/  @!P0 BRA `(.L_x_566) ;  /* 0x0000000000d48947 */ /* 0x001fea0003800000 */
.L_x_576:
[----:B------:R-:W-:-:S05]  /*1b000*/  VIADD R6, R6, 0x1 ;  /* 0x0000000106067836 */ /* 0x000fca0000000000 */
[----:B------:R-:W-:-:S04]  /*1b010*/  ISETP.NE.AND P0, PT, R6, 0x3, PT ;  /* 0x000000030600780c */ /* 0x000fc80003f05270 */
[----:B0-----:R-:W-:Y:S02]  /*1b020*/  SEL R0, RZ, 0x1, P0 ;  /* 0x00000001ff007807 */ /* 0x001fe40000000000 */
[----:B------:R-:W-:Y:S02]  /*1b030*/  SEL R6, R6, RZ, P0 ;  /* 0x000000ff06067207 */ /* 0x000fe40000000000 */
[----:B------:R-:W-:-:S03]  /*1b040*/  LOP3.LUT R7, R7, R0, RZ, 0x3c, !PT ;  /* 0x0000000007077212 */ /* 0x000fc600078e3cff */
[----:B------:R-:W-:Y:S01]  /*1b050*/  IMAD R5, R6, 0x8, R3 ;  /* 0x0000000806057824 */ /* 0x000fe200078e0203 */
[----:B------:R-:W-:-:S04]  /*1b060*/  SHF.L.U32 R0, R7, 0x1f, RZ ;  /* 0x0000001f07007819 */ /* 0x000fc800000006ff */
[----:B------:R-:W0:Y:S02]  /*1b070*/  SYNCS.PHASECHK.TRANS64.TRYWAIT P0, [R5+URZ], R0 ;  /* 0x00000000050075a7 */ /* 0x000e24000800017f */
[----:B0-----:R-:W-:Y:S05]  /*1b080*/  @!P0 BRA `(.L_x_567) ;  /* 0x0000000000c48947 */ /* 0x001fea0003800000 */
.L_x_577:
[----:B0-----:R-:W-:-:S05]  /*1b090*/  VIADD R0, R6, 0x1 ;  /* 0x0000000106007836 */ /* 0x001fca0000000000 */
[----:B------:R-:W-:-:S04]  /*1b0a0*/  ISETP.NE.AND P0, PT, R0, 0x3, PT ;  /* 0x000000030000780c */ /* 0x000fc80003f05270 */
[----:B------:R-:W-:Y:S02]  /*1b0b0*/  SEL R2, RZ, 0x1, P0 ;  /* 0x00000001ff027807 */ /* 0x000fe40000000000 */
[----:B------:R-:W-:Y:S02]  /*1b0c0*/  SEL R0, R0, RZ, P0 ;  /* 0x000000ff00007207 */ /* 0x000fe40000000000 */
[----:B------:R-:W-:-:S03]  /*1b0d0*/  LOP3.LUT R2, R7, R2, RZ, 0x3c, !PT ;  /* 0x0000000207027212 */ /* 0x000fc600078e3cff */
[----:B------:R-:W-:Y:S01]  /*1b0e0*/  IMAD R3, R0, 0x8, R3 ;  /* 0x0000000800037824 */ /* 0x000fe200078e0203 */
[----:B------:R-:W-:-:S07]  /*1b0f0*/  SHF.L.U32 R0, R2, 0x1f, RZ ;  /* 0x0000001f02007819 */ /* 0x000fce00000006ff */
.L_x_568:
[----:B0-----:R0:W1:Y:S02]  /*1b100*/  SYNCS.PHASECHK.TRANS64.TRYWAIT P0, [R3+URZ], R0 ;  /* 0x00000000030075a7 */ /* 0x001064000800017f */
[----:B-1----:R-:W-:Y:S05]  /*1b110*/  @!P0 NANOSLEEP.SYNCS 0x989680 ;  /* 0x009896800000895d */ /* 0x002fea0003900000 */
[----:B------:R-:W1:Y:S02]  /*1b120*/  @!P0 SYNCS.PHASECHK.TRANS64 P0, [R3+URZ], R0 ;  /* 0x00000000030085a7 */ /* 0x000e64000800007f */
[----:B-1----:R-:W-:Y:S05]  /*1b130*/  @!P0 BRA `(.L_x_568) ;  /* 0xfffffffc00f08947 */ /* 0x002fea000383ffff */
.L_x_564:
[----:B------:R-:W-:Y:S05]  /*1b140*/  BSYNC B0 ;  /* 0x0000000000007941 */ /* 0x000fea0003800000 */
.L_x_563:
[----:B------:R-:W-:Y:S05]  /*1b150*/  EXIT ;  /* 0x000000000000794d */ /* 0x000fea0003800000 */
.L_x_21:
[----:B-1----:R1:W2:Y:S02]  /*1b160*/  SYNCS.PHASECHK.TRANS64.TRYWAIT P1, [R4+URZ], R3 ;  /* 0x00000003040075a7 */ /* 0x0022a4000802017f */
[----:B--2---:R-:W-:Y:S05]  /*1b170*/  @!P1 NANOSLEEP.SYNCS 0x989680 ;  /* 0x009896800000995d */ /* 0x004fea0003900000 */
[----:B------:R-:W2:Y:S02]  /*1b180*/  @!P1 SYNCS.PHASECHK.TRANS64 P1, [R4+URZ], R3 ;  /* 0x00000003040095a7 */ /* 0x000ea4000802007f */
[----:B--2---:R-:W-:Y:S05]  /*1b190*/  @!P1 BRA `(.L_x_21) ;  /* 0xfffffffc00f09947 */ /* 0x004fea000383ffff */
[----:B------:R-:W-:Y:S05]  /*1b1a0*/  BRA `(.L_x_20) ;  /* 0xfffffe6400307947 */ /* 0x000fea000383ffff */
.L_x_26:
[----:B-1----:R1:W2:Y:S02]  /*1b1b0*/  SYNCS.PHASECHK.TRANS64.TRYWAIT P1, [R4+URZ], R5 ;  /* 0x00000005040075a7 */ /* 0x0022a4000802017f */
[----:B--2---:R-:W-:Y:S05]  /*1b1c0*/  @!P1 NANOSLEEP.SYNCS 0x989680 ;  /* 0x009896800000995d */ /* 0x004fea0003900000 */
[----:B------:R-:W2:Y:S02]  /*1b1d0*/  @!P1 SYNCS.PHASECHK.TRANS64 P1, [R4+URZ], R5 ;  /* 0x00000005040095a7 */ /* 0x000ea4000802007f */
[----:B--2---:R-:W-:Y:S05]  /*1b1e0*/  @!P1 BRA `(.L_x_26) ;  /* 0xfffffffc00f09947 */ /* 0x004fea000383ffff */
[----:B------:R-:W-:Y:S05]  /*1b1f0*/  BRA `(.L_x_25) ;  /* 0xfffffe9800c07947 */ /* 0x000fea000383ffff */
.L_x_551:
[----:B------:R-:W-:Y:S01]  /*1b200*/  BSSY B1, `(.L_x_569) ;  /* 0x0000006000017945 */ /* 0x000fe20003800000 */
[----:B------:R-:W-:-:S07]  /*1b210*/  IMAD.MOV.U32 R15, RZ, RZ, -0x1 ;  /* 0xffffffffff0f7424 */ /* 0x000fce00078e00ff */
[----:B------:R-:W-:Y:S05]  /*1b220*/  WARPSYNC.COLLECTIVE R15, `(.L_x_570) ;  /* 0x000000000f0c7348 */ /* 0x000fea0003c00000 */
[----:B------:R-:W-:Y:S02]  /*1b230*/  ELECT P6, UR62, PT ;  /* 0x00000000003e782f */ /* 0x000fe400038c0000 */
[----:B------:R-:W-:Y:S01]  /*1b240*/  MOV R14, UR62 ;  /* 0x0000003e000e7c02 */ /* 0x000fe20008000f00 */
[----:B------:R-:W-:Y:S10]  /*1b250*/  ENDCOLLECTIVE ;  /* 0x000000000000791b */ /* 0x000ff40003800000 */
.L_x_570:
[----:B------:R-:W-:Y:S05]  /*1b260*/  BSYNC B1 ;  /* 0x0000000000017941 */ /* 0x000fea0003800000 */
.L_x_569:
[----:B------:R-:W-:Y:S05]  /*1b270*/  BRA `(.L_x_571) ;  /* 0xfffffff000247947 */ /* 0x000fea000383ffff */
.L_x_554:
[----:B0-----:R0:W2:Y:S02]  /*1b280*/  SYNCS.PHASECHK.TRANS64.TRYWAIT P0, [R8+URZ+0x18], R11 ;  /* 0x0000180b080075a7 */ /* 0x0010a4000800017f */
[----:B--2---:R-:W-:Y:S05]  /*1b290*/  @!P0 NANOSLEEP.SYNCS 0x989680 ;  /* 0x009896800000895d */ /* 0x004fea0003900000 */
[----:B------:R-:W2:Y:S02]  /*1b2a0*/  @!P0 SYNCS.PHASECHK.TRANS64 P0, [R8+URZ+0x18], R11 ;  /* 0x0000180b080085a7 */ /* 0x000ea4000800007f */
[----:B--2---:R-:W-:Y:S05]  /*1b2b0*/  @!P0 BRA `(.L_x_554) ;  /* 0xfffffffc00f08947 */ /* 0x004fea000383ffff */
[----:B------:R-:W-:Y:S05]  /*1b2c0*/  BRA `(.L_x_572) ;  /* 0xfffffff000687947 */ /* 0x000fea000383ffff */
.L_x_562:
[----:B------:R-:W-:Y:S01]  /*1b2d0*/  BSSY B0, `(.L_x_573) ;  /* 0x0000006000007945 */ /* 0x000fe20003800000 */
[----:B------:R-:W-:-:S07]  /*1b2e0*/  IMAD.MOV.U32 R15, RZ, RZ, -0x1 ;  /* 0xffffffffff0f7424 */ /* 0x000fce00078e00ff */
[----:B------:R-:W-:Y:S05]  /*1b2f0*/  WARPSYNC.COLLECTIVE R15, `(.L_x_574) ;  /* 0x000000000f0c7348 */ /* 0x000fea0003c00000 */
[----:B------:R-:W-:Y:S02]  /*1b300*/  ELECT P6, UR62, PT ;  /* 0x00000000003e782f */ /* 0x000fe400038c0000 */
[----:B------:R-:W-:Y:S01]  /*1b310*/  MOV R14, UR62 ;  /* 0x0000003e000e7c02 */ /* 0x000fe20008000f00 */
[----:B------:R-:W-:Y:S10]  /*1b320*/  ENDCOLLECTIVE ;  /* 0x000000000000791b */ /* 0x000ff40003800000 */
.L_x_574:
[----:B------:R-:W-:Y:S05]  /*1b330*/  BSYNC B0 ;  /* 0x0000000000007941 */ /* 0x000fea0003800000 */
.L_x_573:
[----:B------:R-:W-:Y:S05]  /*1b340*/  BRA `(.L_x_575) ;  /* 0xfffffff800f07947 */ /* 0x000fea000383ffff */
.L_x_566:
[----:B0-----:R0:W1:Y:S02]  /*1b350*/  SYNCS.PHASECHK.TRANS64.TRYWAIT P0, [R5+URZ], R0 ;  /* 0x00000000050075a7 */ /* 0x001064000800017f */
[----:B-1----:R-:W-:Y:S05]  /*1b360*/  @!P0 NANOSLEEP.SYNCS 0x989680 ;  /* 0x009896800000895d */ /* 0x002fea0003900000 */
[----:B------:R-:W1:Y:S02]  /*1b370*/  @!P0 SYNCS.PHASECHK.TRANS64 P0, [R5+URZ], R0 ;  /* 0x00000000050085a7 */ /* 0x000e64000800007f */
[----:B-1----:R-:W-:Y:S05]  /*1b380*/  @!P0 BRA `(.L_x_566) ;  /* 0xfffffffc00f08947 */ /* 0x002fea000383ffff */
[----:B------:R-:W-:Y:S05]  /*1b390*/  BRA `(.L_x_576) ;  /* 0xfffffffc00187947 */ /* 0x000fea000383ffff */
.L_x_567:
[----:B0-----:R0:W1:Y:S02]  /*1b3a0*/  SYNCS.PHASECHK.TRANS64.TRYWAIT P0, [R5+URZ], R0 ;  /* 0x00000000050075a7 */ /* 0x001064000800017f */
[----:B-1----:R-:W-:Y:S05]  /*1b3b0*/  @!P0 NANOSLEEP.SYNCS 0x989680 ;  /* 0x009896800000895d */ /* 0x002fea0003900000 */
[----:B------:R-:W1:Y:S02]  /*1b3c0*/  @!P0 SYNCS.PHASECHK.TRANS64 P0, [R5+URZ], R0 ;  /* 0x00000000050085a7 */ /* 0x000e64000800007f */
[----:B-1----:R-:W-:Y:S05]  /*1b3d0*/  @!P0 BRA `(.L_x_567) ;  /* 0xfffffffc00f08947 */ /* 0x002fea000383ffff */
[----:B------:R-:W-:Y:S05]  /*1b3e0*/  BRA `(.L_x_577) ;  /* 0xfffffffc00287947 */ /* 0x000fea000383ffff */
.L_x_578:
[----:B------:R-:W-:-:S00]  /*1b3f0*/  BRA `(.L_x_578) ;  /* 0xfffffffc00fc7947 */ /* 0x000fc0000383ffff */
[----:B------:R-:W-:-:S00]  /*1b400*/  NOP ;  /* 0x0000000000007918 */ /* 0x000fc00000000000 */
[----:B------:R-:W-:-:S00]  /*1b410*/  NOP ;  /* 0x0000000000007918 */ /* 0x000fc00000000000 */
[----:B------:R-:W-:-:S00]  /*1b420*/  NOP ;  /* 0x0000000000007918 */ /* 0x000fc00000000000 */
[----:B------:R-:W-:-:S00]  /*1b430*/  NOP ;  /* 0x0000000000007918 */ /* 0x000fc00000000000 */
[----:B------:R-:W-:-:S00]  /*1b440*/  NOP ;  /* 0x0000000000007918 */ /* 0x000fc00000000000 */
[----:B------:R-:W-:-:S00]  /*1b450*/  NOP ;  /* 0x0000000000007918 */ /* 0x000fc00000000000 */
[----:B------:R-:W-:-:S00]  /*1b460*/  NOP ;  /* 0x0000000000007918 */ /* 0x000fc00000000000 */
[----:B------:R-:W-:-:S00]  /*1b470*/  NOP ;  /* 0x0000000000007918 */ /* 0x000fc00000000000 */
.L_x_579:


//--------------------- .nv.global.init           --------------------------
	.section	.nv.global.init,"aw",@progbits
.nv.global.init:
	.type		$str$22,@object
	.size		$str$22,($str$23 - $str$22)
$str$22:
        /*0000*/ 	.byte	0x6b, 0x5f, 0x74, 0x69, 0x6c, 0x65, 0x5f, 0x63, 0x6f, 0x75, 0x6e, 0x74, 0x20, 0x3e, 0x3d, 0x20
        /*0010*/ 	.byte	0x31, 0x00
	.type		$str$23,@object
	.size		$str$23,(__unnamed_1 - $str$23)
$str$23:
        /*0012*/ 	.byte	0x2f, 0x74, 0x6d, 0x70, 0x2f, 0x63, 0x75, 0x74, 0x6c, 0x61, 0x73, 0x73, 0x5f, 0x73, 0x77, 0x65
        /*0022*/ 	.byte	0x65, 0x70, 0x5f, 0x73, 0x72, 0x63, 0x2f, 0x69, 0x6e, 0x63, 0x6c, 0x75, 0x64, 0x65, 0x2f, 0x63
        /*0032*/ 	.byte	0x75, 0x74, 0x6c, 0x61, 0x73, 0x73, 0x2f, 0x67, 0x65, 0x6d, 0x6d, 0x2f, 0x63, 0x6f, 0x6c, 0x6c
        /*0042*/ 	.byte	0x65, 0x63, 0x74, 0x69, 0x76, 0x65, 0x2f, 0x73, 0x6d, 0x39, 0x30, 0x5f, 0x6d, 0x6d, 0x61, 0x5f
        /*0052*/ 	.byte	0x74, 0x6d, 0x61, 0x5f, 0x67, 0x6d, 0x6d, 0x61, 0x5f, 0x73, 0x73, 0x5f, 0x77, 0x61, 0x72, 0x70
        /*0062*/ 	.byte	0x73, 0x70, 0x65, 0x63, 0x69, 0x61, 0x6c, 0x69, 0x7a, 0x65, 0x64, 0x2e, 0x68, 0x70, 0x70, 0x00
	.type		__unnamed_1,@object
	.size		__unnamed_1,(.L_0 - __unnamed_1)
__unnamed_1:
        /* <DEDUP_REMOVED lines=179> */
.L_0:


//--------------------- .nv.shared._ZN7cutlass13device_kernelINS_4gemm6kernel13GemmUniversalIN4cute5tupleIJiiiiEEENS1_10collective13CollectiveMmaINS1_34MainloopSm90TmaGmmaWarpSpecializedILi3ENS5_IJNS4_1CILi1EEENSA_ILi4EEESB_EEENS1_35KernelTmaWarpSpecializedCooperativeEEENS5_IJNSA_ILi256EEESG_NSA_ILi32EEEEEENS_10tfloat32_tENS5_IJlSB_lEEESJ_SK_NS4_8TiledMMAINS4_8MMA_AtomIJNS4_4SM904GMMA30MMA_64x256x8_F32TF32TF32_SS_TNILNSO_7ScaleInE1ELSQ_1EEEEEENS4_6LayoutINS5_IJNSA_ILi2EEESB_SB_EEENS5_IJSB_NSA_ILi0EEESW_EEEEENS5_IJNS4_10UnderscoreESZ_SZ_EEEEENS4_23SM90_TMA_LOAD_MULTICASTENS4_14ComposedLayoutINS4_7SwizzleILi3ELi4ELi3EEENS4_18smem_ptr_flag_bitsILi32EEENST_INS5_IJNSA_ILi8EEESH_EEENS5_IJSH_SB_EEEEEEEvNS4_8identityENS4_13SM90_TMA_LOADES1C_vS1D_EENS_8epilogue10collective6detail29Sm90TmaWarpSpecializedAdapterINS1H_15DefaultEpilogueISJ_SK_SK_NS1G_6thread17LinearCombinationISJ_Li1EffLNS1L_9ScaleType4KindE0ELNS_15FloatRoundStyleE2ESJ_EENS1_15EpilogueDefaultEEEEEvvEEEEvNT_6ParamsE --------------------------
	.section	.nv.shared._ZN7cutlass13device_kernelINS_4gemm6kernel13GemmUniversalIN4cute5tupleIJiiiiEEENS1_10collective13CollectiveMmaINS1_34MainloopSm90TmaGmmaWarpSpecializedILi3ENS5_IJNS4_1CILi1EEENSA_ILi4EEESB_EEENS1_35KernelTmaWarpSpecializedCooperativeEEENS5_IJNSA_ILi256EEESG_NSA_ILi32EEEEEENS_10tfloat32_tENS5_IJlSB_lEEESJ_SK_NS4_8TiledMMAINS4_8MMA_AtomIJNS4_4SM904GMMA30MMA_64x256x8_F32TF32TF32_SS_TNILNSO_7ScaleInE1ELSQ_1EEEEEENS4_6LayoutINS5_IJNSA_ILi2EEESB_SB_EEENS5_IJSB_NSA_ILi0EEESW_EEEEENS5_IJNS4_10UnderscoreESZ_SZ_EEEEENS4_23SM90_TMA_LOAD_MULTICASTENS4_14ComposedLayoutINS4_7SwizzleILi3ELi4ELi3EEENS4_18smem_ptr_flag_bitsILi32EEENST_INS5_IJNSA_ILi8EEESH_EEENS5_IJSH_SB_EEEEEEEvNS4_8identityENS4_13SM90_TMA_LOADES1C_vS1D_EENS_8epilogue10collective6detail29Sm90TmaWarpSpecializedAdapterINS1H_15DefaultEpilogueISJ_SK_SK_NS1G_6thread17LinearCombinationISJ_Li1EffLNS1L_9ScaleType4KindE0ELNS_15FloatRoundStyleE2ESJ_EENS1_15EpilogueDefaultEEEEEvvEEEEvNT_6ParamsE,"aw",@nobits
	.sectionflags	@""
	.align	16
	.zero		1024


//--------------------- .nv.shared.reserved.0     --------------------------
	.section	.nv.shared.reserved.0,"aw",@nobits
	.weak		__nv_reservedSMEM_offset_0_alias
	.size		__nv_reservedSMEM_offset_0_alias, 0, 0
	.other		__nv_reservedSMEM_offset_0_alias,@"STO_CUDA_RESERVED_SHARED STV_DEFAULT"
__nv_reservedSMEM_offset_0_alias:
	.zero		0


//--------------------- .nv.global                --------------------------
	.section	.nv.global,"aw",@nobits
.nv.global:
	.type		_ZN40_INTERNAL_1bfe9999_4_k_cu_8d925c43_243554cute1_E,@object
	.size		_ZN40_INTERNAL_1bfe9999_4_k_cu_8d925c43_243554cute1_E,(_ZN40_INTERNAL_1bfe9999_4_k_cu_8d925c43_243554cuda3std3__45__cpo6cbeginE - _ZN40_INTERNAL_1bfe9999_4_k_cu_8d925c43_243554cute1_E)
_ZN40_INTERNAL_1bfe9999_4_k_cu_8d925c43_243554cute1_E:
	.zero		1
	.type		_ZN40_INTERNAL_1bfe9999_4_k_cu_8d925c43_243554cuda3std3__45__cpo6cbeginE,@object
	.size		_ZN40_INTERNAL_1bfe9999_4_k_cu_8d925c43_243554cuda3std3__45__cpo6cbeginE,(_ZN40_INTERNAL_1bfe9999_4_k_cu_8d925c43_243554cuda3std3__48in_placeE - _ZN40_INTERNAL_1bfe9999_4_k_cu_8d925c43_243554cuda3std3__45__cpo6cbeginE)
_ZN40_INTERNAL_1bfe9999_4_k_cu_8d925c43_243554cuda3std3__45__cpo6cbeginE:
	.zero		1
	.type		_ZN40_INTERNAL_1bfe9999_4_k_cu_8d925c43_243554cuda3std3__48in_placeE,@object
	.size		_ZN40_INTERNAL_1bfe9999_4_k_cu_8d925c43_243554cuda3std3__48in_placeE,(_ZN40_INTERNAL_1bfe9999_4_k_cu_8d925c43_243554cuda3std6ranges3__45__cpo9iter_moveE - _ZN40_INTERNAL_1bfe9999_4_k_cu_8d925c43_243554cuda3std3__48in_placeE)
_ZN40_INTERNAL_1bfe9999_4_k_cu_8d925c43_243554cuda3std3__48in_placeE:
	.zero		1
	.type		_ZN40_INTERNAL_1bfe9999_4_k_cu_8d925c43_243554cuda3std6ranges3__45__cpo9iter_moveE,@object
	.size		_ZN40_INTERNAL_1bfe9999_4_k_cu_8d925c43_243554cuda3std6ranges3__45__cpo9iter_moveE,(_ZN40_INTERNAL_1bfe9999_4_k_cu_8d925c43_243554cuda3std3__45__cpo5beginE - _ZN40_INTERNAL_1bfe9999_4_k_cu_8d925c43_243554cuda3std6ranges3__45__cpo9iter_moveE)
_ZN40_INTERNAL_1bfe9999_4_k_cu_8d925c43_243554cuda3std6ranges3__45__cpo9iter_moveE:
	.zero		1
	.type		_ZN40_INTERNAL_1bfe9999_4_k_cu_8d925c43_243554cuda3std3__45__cpo5beginE,@object
	.size		_ZN40_INTERNAL_1bfe9999_4_k_cu_8d925c43_243554cuda3std3__45__cpo5beginE,(_ZN40_INTERNAL_1bfe9999_4_k_cu_8d925c43_243554cuda3std3__442_GLOBAL__N__1bfe9999_4_k_cu_8d925c43_243556ignoreE - _ZN40_INTERNAL_1bfe9999_4_k_cu_8d925c43_243554cuda3std3__45__cpo5beginE)
_ZN40_INTERNAL_1bfe9999_4_k_cu_8d925c43_243554cuda3std3__45__cpo5beginE:
	.zero		1
	.type		_ZN40_INTERNAL_1bfe9999_4_k_cu_8d925c43_243554cuda3std3__442_GLOBAL__N__1bfe9999_4_k_cu_8d925c43_243556ignoreE,@object
	.size		_ZN40_INTERNAL_1bfe9999_4_k_cu_8d925c43_243554cuda3std3__442_GLOBAL__N__1bfe9999_4_k_cu_8d925c43_243556ignoreE,(_ZN40_INTERNAL_1bfe9999_4_k_cu_8d925c43_243554cute7productE - _ZN40_INTERNAL_1bfe9999_4_k_cu_8d925c43_243554cuda3std3__442_GLOBAL__N__1bfe9999_4_k_cu_8d925c43_243556ignoreE)
_ZN40_INTERNAL_1bfe9999_4_k_cu_8d925c43_243554cuda3std3__442_GLOBAL__N__1bfe9999_4_k_cu_8d925c43_243556ignoreE:
	.zero		1
	.type		_ZN40_INTERNAL_1bfe9999_4_k_cu_8d925c43_243554cute7productE,@object
	.size		_ZN40_INTERNAL_1bfe9999_4_k_cu_8d925c43_243554cute7productE,(_ZN40_INTERNAL_1bfe9999_4_k_cu_8d925c43_243554cuda3std3__45__cpo3endE - _ZN40_INTERNAL_1bfe9999_4_k_cu_8d925c43_243554cute7productE)
_ZN40_INTERNAL_1bfe9999_4_k_cu_8d925c43_243554cute7productE:
	.zero		1
	.type		_ZN40_INTERNAL_1bfe9999_4_k_cu_8d925c43_243554cuda3std3__45__cpo3endE,@object
	.size		_ZN40_INTERNAL_1bfe9999_4_k_cu_8d925c43_243554cuda3std3__45__cpo3endE,(_ZN40_INTERNAL_1bfe9999_4_k_cu_8d925c43_243554cuda3std3__419piecewise_constructE - _ZN40_INTERNAL_1bfe9999_4_k_cu_8d925c43_243554cuda3std3__45__cpo3endE)
_ZN40_INTERNAL_1bfe9999_4_k_cu_8d925c43_243554cuda3std3__45__cpo3endE:
	.zero		1
	.type		_ZN40_INTERNAL_1bfe9999_4_k_cu_8d925c43_243554cuda3std3__419piecewise_constructE,@object
	.size		_ZN40_INTERNAL_1bfe9999_4_k_cu_8d925c43_243554cuda3std3__419piecewise_constructE,(_ZN40_INTERNAL_1bfe9999_4_k_cu_8d925c43_243554cuda3std3__45__cpo4cendE - _ZN40_INTERNAL_1bfe9999_4_k_cu_8d925c43_243554cuda3std3__419piecewise_constructE)
_ZN40_INTERNAL_1bfe9999_4_k_cu_8d925c43_243554cuda3std3__419piecewise_constructE:
	.zero		1
	.type		_ZN40_INTERNAL_1bfe9999_4_k_cu_8d925c43_243554cuda3std3__45__cpo4cendE,@object
	.size		_ZN40_INTERNAL_1bfe9999_4_k_cu_8d925c43_243554cuda3std3__45__cpo4cendE,(_ZN40_INTERNAL_1bfe9999_4_k_cu_8d925c43_243554cuda3std6ranges3__45__cpo4swapE - _ZN40_INTERNAL_1bfe9999_4_k_cu_8d925c43_243554cuda3std3__45__cpo4cendE)
_ZN40_INTERNAL_1bfe9999_4_k_cu_8d925c43_243554cuda3std3__45__cpo4cendE:
	.zero		1
	.type		_ZN40_INTERNAL_1bfe9999_4_k_cu_8d925c43_243554cuda3std6ranges3__45__cpo4swapE,@object
	.size		_ZN40_INTERNAL_1bfe9999_4_k_cu_8d925c43_243554cuda3std6ranges3__45__cpo4swapE,(.L_8 - _ZN40_INTERNAL_1bfe9999_4_k_cu_8d925c43_243554cuda3std6ranges3__45__cpo4swapE)
_ZN40_INTERNAL_1bfe9999_4_k_cu_8d925c43_243554cuda3std6ranges3__45__cpo4swapE:
	.zero		1
.L_8:


//--------------------- .nv.constant0._ZN7cutlass13device_kernelINS_4gemm6kernel13GemmUniversalIN4cute5tupleIJiiiiEEENS1_10collective13CollectiveMmaINS1_34MainloopSm90TmaGmmaWarpSpecializedILi3ENS5_IJNS4_1CILi1EEENSA_ILi4EEESB_EEENS1_35KernelTmaWarpSpecializedCooperativeEEENS5_IJNSA_ILi256EEESG_NSA_ILi32EEEEEENS_10tfloat32_tENS5_IJlSB_lEEESJ_SK_NS4_8TiledMMAINS4_8MMA_AtomIJNS4_4SM904GMMA30MMA_64x256x8_F32TF32TF32_SS_TNILNSO_7ScaleInE1ELSQ_1EEEEEENS4_6LayoutINS5_IJNSA_ILi2EEESB_SB_EEENS5_IJSB_NSA_ILi0EEESW_EEEEENS5_IJNS4_10UnderscoreESZ_SZ_EEEEENS4_23SM90_TMA_LOAD_MULTICASTENS4_14ComposedLayoutINS4_7SwizzleILi3ELi4ELi3EEENS4_18smem_ptr_flag_bitsILi32EEENST_INS5_IJNSA_ILi8EEESH_EEENS5_IJSH_SB_EEEEEEEvNS4_8identityENS4_13SM90_TMA_LOADES1C_vS1D_EENS_8epilogue10collective6detail29Sm90TmaWarpSpecializedAdapterINS1H_15DefaultEpilogueISJ_SK_SK_NS1G_6thread17LinearCombinationISJ_Li1EffLNS1L_9ScaleType4KindE0ELNS_15FloatRoundStyleE2ESJ_EENS1_15EpilogueDefaultEEEEEvvEEEEvNT_6ParamsE --------------------------
	.section	.nv.constant0._ZN7cutlass13device_kernelINS_4gemm6kernel13GemmUniversalIN4cute5tupleIJiiiiEEENS1_10collective13CollectiveMmaINS1_34MainloopSm90TmaGmmaWarpSpecializedILi3ENS5_IJNS4_1CILi1EEENSA_ILi4EEESB_EEENS1_35KernelTmaWarpSpecializedCooperativeEEENS5_IJNSA_ILi256EEESG_NSA_ILi32EEEEEENS_10tfloat32_tENS5_IJlSB_lEEESJ_SK_NS4_8TiledMMAINS4_8MMA_AtomIJNS4_4SM904GMMA30MMA_64x256x8_F32TF32TF32_SS_TNILNSO_7ScaleInE1ELSQ_1EEEEEENS4_6LayoutINS5_IJNSA_ILi2EEESB_SB_EEENS5_IJSB_NSA_ILi0EEESW_EEEEENS5_IJNS4_10UnderscoreESZ_SZ_EEEEENS4_23SM90_TMA_LOAD_MULTICASTENS4_14ComposedLayoutINS4_7SwizzleILi3ELi4ELi3EEENS4_18smem_ptr_flag_bitsILi32EEENST_INS5_IJNSA_ILi8EEESH_EEENS5_IJSH_SB_EEEEEEEvNS4_8identityENS4_13SM90_TMA_LOADES1C_vS1D_EENS_8epilogue10collective6detail29Sm90TmaWarpSpecializedAdapterINS1H_15DefaultEpilogueISJ_SK_SK_NS1G_6thread17LinearCombinationISJ_Li1EffLNS1L_9ScaleType4KindE0ELNS_15FloatRoundStyleE2ESJ_EENS1_15EpilogueDefaultEEEEEvvEEEEvNT_6ParamsE,"a",@progbits
	.sectionflags	@""
	.align	4
.nv.constant0._ZN7cutlass13device_kernelINS_4gemm6kernel13GemmUniversalIN4cute5tupleIJiiiiEEENS1_10collective13CollectiveMmaINS1_34MainloopSm90TmaGmmaWarpSpecializedILi3ENS5_IJNS4_1CILi1EEENSA_ILi4EEESB_EEENS1_35KernelTmaWarpSpecializedCooperativeEEENS5_IJNSA_ILi256EEESG_NSA_ILi32EEEEEENS_10tfloat32_tENS5_IJlSB_lEEESJ_SK_NS4_8TiledMMAINS4_8MMA_AtomIJNS4_4SM904GMMA30MMA_64x256x8_F32TF32TF32_SS_TNILNSO_7ScaleInE1ELSQ_1EEEEEENS4_6LayoutINS5_IJNSA_ILi2EEESB_SB_EEENS5_IJSB_NSA_ILi0EEESW_EEEEENS5_IJNS4_10UnderscoreESZ_SZ_EEEEENS4_23SM90_TMA_LOAD_MULTICASTENS4_14ComposedLayoutINS4_7SwizzleILi3ELi4ELi3EEENS4_18smem_ptr_flag_bitsILi32EEENST_INS5_IJNSA_ILi8EEESH_EEENS5_IJSH_SB_EEEEEEEvNS4_8identityENS4_13SM90_TMA_LOADES1C_vS1D_EENS_8epilogue10collective6detail29Sm90TmaWarpSpecializedAdapterINS1H_15DefaultEpilogueISJ_SK_SK_NS1G_6thread17LinearCombinationISJ_Li1EffLNS1L_9ScaleType4KindE0ELNS_15FloatRoundStyleE2ESJ_EENS1_15EpilogueDefaultEEEEEvvEEEEvNT_6ParamsE:
	.zero		1664


//--------------------- SYMBOLS --------------------------

	.type		.nv.reservedSmem.offset0,@object
	.size		.nv.reservedSmem.offset0,0x4
	.type		__assertfail,@function
